	.target	sm_90a

	.elftype	@"ET_EXEC"


//--------------------- .note.nv.tkinfo           --------------------------
	.section	.note.nv.tkinfo,"",@"SHT_NOTE"
	.sectionflags	@"SHF_NOTE_NV_TKINFO"
	.tkinfo
        /*0018*/ 	.word	0x00000002
        /*0030*/ 	.string	""
        /*0030*/ 	.string	"ptxas"
        /*0030*/ 	.string	"Cuda compilation tools, release 13.0, V13.0.88"
        /*0030*/ 	.string	"Build cuda_13.0.r13.0/compiler.36424714_0"
        /*0030*/ 	.string	"-arch sm_90a -m 64 "



//--------------------- .note.nv.cuinfo           --------------------------
	.section	.note.nv.cuinfo,"",@"SHT_NOTE"
	.sectionflags	@"SHF_NOTE_NV_CUINFO"
        /*0018*/ 	.short	0x0002
        /*001a*/ 	.short	0x005a
        /*001c*/ 	.short	0x0082
	.zero		2


//--------------------- .nv.info                  --------------------------
	.section	.nv.info,"",@"SHT_CUDA_INFO"
	.align	4


	//----- nvinfo : EIATTR_REGCOUNT
	.align		4
        /*0000*/ 	.byte	0x04, 0x2f
        /*0002*/ 	.short	(.L_15 - .L_14)
	.align		4
.L_14:
        /*0004*/ 	.word	index@(_ZN7cutlass13device_kernelINS_4fmha6kernel28FmhaKernelTmaWarpSpecializedINS1_10collective33FmhaBwdMainloopTmaWarpSpecializedINS_6half_tEfN4cute5tupleIJNS7_1CILi128EEESA_NS9_ILi64EEEEEENS4_16FusionBwdAdapterINS4_12CausalFusionEEEJEEENS4_17FmhaBwdEpilogueKVIS6_fNS8_IJSB_SB_SA_EEEEENS2_23TileSchedulerBwdAdapterINS2_23IndividualTileSchedulerEEEJEEEEEvNT_6ParamsE)
        /*0008*/ 	.word	0x000000a8


	//----- nvinfo : EIATTR_FRAME_SIZE
	.align		4
.L_15:
        /*000c*/ 	.byte	0x04, 0x11
        /*000e*/ 	.short	(.L_17 - .L_16)
	.align		4
.L_16:
        /*0010*/ 	.word	index@(_ZN7cutlass13device_kernelINS_4fmha6kernel28FmhaKernelTmaWarpSpecializedINS1_10collective33FmhaBwdMainloopTmaWarpSpecializedINS_6half_tEfN4cute5tupleIJNS7_1CILi128EEESA_NS9_ILi64EEEEEENS4_16FusionBwdAdapterINS4_12CausalFusionEEEJEEENS4_17FmhaBwdEpilogueKVIS6_fNS8_IJSB_SB_SA_EEEEENS2_23TileSchedulerBwdAdapterINS2_23IndividualTileSchedulerEEEJEEEEEvNT_6ParamsE)
        /*0014*/ 	.word	0x00000100


	//----- nvinfo : EIATTR_MIN_STACK_SIZE
	.align		4
.L_17:
        /*0018*/ 	.byte	0x04, 0x12
        /*001a*/ 	.short	(.L_19 - .L_18)
	.align		4
.L_18:
        /*001c*/ 	.word	index@(_ZN7cutlass13device_kernelINS_4fmha6kernel28FmhaKernelTmaWarpSpecializedINS1_10collective33FmhaBwdMainloopTmaWarpSpecializedINS_6half_tEfN4cute5tupleIJNS7_1CILi128EEESA_NS9_ILi64EEEEEENS4_16FusionBwdAdapterINS4_12CausalFusionEEEJEEENS4_17FmhaBwdEpilogueKVIS6_fNS8_IJSB_SB_SA_EEEEENS2_23TileSchedulerBwdAdapterINS2_23IndividualTileSchedulerEEEJEEEEEvNT_6ParamsE)
        /*0020*/ 	.word	0x00000100
.L_19:


//--------------------- .nv.compat                --------------------------
	.section	.nv.compat,"",@"SHT_CUDA_COMPAT_INFO"
	.align	4
        /*0000*/ 	.byte	0x02, 0x09, 0x01, 0x00, 0x02, 0x02, 0x04, 0x00, 0x02, 0x05, 0x05, 0x00, 0x03, 0x07, 0x01, 0x01
        /*0010*/ 	.byte	0x02, 0x03, 0x01, 0x00, 0x02, 0x06, 0x01, 0x00, 0x04, 0x0b, 0x08, 0x00, 0x00, 0x00, 0x00, 0x00
        /*0020*/ 	.byte	0x00, 0x00, 0x00, 0x00


//--------------------- .nv.info._ZN7cutlass13device_kernelINS_4fmha6kernel28FmhaKernelTmaWarpSpecializedINS1_10collective33FmhaBwdMainloopTmaWarpSpecializedINS_6half_tEfN4cute5tupleIJNS7_1CILi128EEESA_NS9_ILi64EEEEEENS4_16FusionBwdAdapterINS4_12CausalFusionEEEJEEENS4_17FmhaBwdEpilogueKVIS6_fNS8_IJSB_SB_SA_EEEEENS2_23TileSchedulerBwdAdapterINS2_23IndividualTileSchedulerEEEJEEEEEvNT_6ParamsE --------------------------
	.section	.nv.info._ZN7cutlass13device_kernelINS_4fmha6kernel28FmhaKernelTmaWarpSpecializedINS1_10collective33FmhaBwdMainloopTmaWarpSpecializedINS_6half_tEfN4cute5tupleIJNS7_1CILi128EEESA_NS9_ILi64EEEEEENS4_16FusionBwdAdapterINS4_12CausalFusionEEEJEEENS4_17FmhaBwdEpilogueKVIS6_fNS8_IJSB_SB_SA_EEEEENS2_23TileSchedulerBwdAdapterINS2_23IndividualTileSchedulerEEEJEEEEEvNT_6ParamsE,"",@"SHT_CUDA_INFO"
	.sectionflags	@""
	.align	4


	//----- nvinfo : EIATTR_CUDA_API_VERSION
	.align		4
        /*0000*/ 	.byte	0x04, 0x37
        /*0002*/ 	.short	(.L_21 - .L_20)
.L_20:
        /*0004*/ 	.word	0x00000082


	//----- nvinfo : EIATTR_KPARAM_INFO
	.align		4
.L_21:
        /*0008*/ 	.byte	0x04, 0x17
        /*000a*/ 	.short	(.L_23 - .L_22)
.L_22:
        /*000c*/ 	.word	0x00000000
        /*0010*/ 	.short	0x0000
        /*0012*/ 	.short	0x0070
        /*0014*/ 	.byte	0x00, 0xf0, 0x01, 0x3a


	//----- nvinfo : EIATTR_SPARSE_MMA_MASK
	.align		4
.L_23:
        /*0018*/ 	.byte	0x03, 0x50
        /*001a*/ 	.short	0x0000


	//----- nvinfo : EIATTR_MAXREG_COUNT
	.align		4
        /*001c*/ 	.byte	0x03, 0x1b
        /*001e*/ 	.short	0x00a8


	//----- nvinfo : EIATTR_NUM_BARRIERS
	.align		4
        /*0020*/ 	.byte	0x02, 0x4c
        /*0022*/ 	.byte	0x02
	.zero		1


	//----- nvinfo : EIATTR_EXTERNS
	.align		4
        /*0024*/ 	.byte	0x04, 0x0f
        /*0026*/ 	.short	(.L_25 - .L_24)


	//   ....[0]....
	.align		4
.L_24:
        /*0028*/ 	.word	index@(__assertfail)


	//----- nvinfo : EIATTR_MERCURY_ISA_VERSION
	.align		4
.L_25:
        /*002c*/ 	.byte	0x03, 0x5f
        /*002e*/ 	.short	0x0101


	//----- nvinfo : EIATTR_INT_WARP_WIDE_INSTR_OFFSETS
	.align		4
        /*0030*/ 	.byte	0x04, 0x31
        /*0032*/ 	.short	(.L_27 - .L_26)


	//   ....[0]....
.L_26:
        /*0034*/ 	.word	0x000007e0


	//   ....[1]....
        /*0038*/ 	.word	0x000007f0


	//   ....[2]....
        /*003c*/ 	.word	0x00000800


	//   ....[3]....
        /*0040*/ 	.word	0x00000810


	//   ....[4]....
        /*0044*/ 	.word	0x00000820


	//----- nvinfo : EIATTR_COOP_GROUP_MASK_REGIDS
	.align		4
.L_27:
        /*0048*/ 	.byte	0x04, 0x29
        /*004a*/ 	.short	(.L_29 - .L_28)


	//   ....[0]....
.L_28:
        /*004c*/ 	.word	0xffffffff


	//   ....[1]....
        /*0050*/ 	.word	0xffffffff


	//   ....[2]....
        /*0054*/ 	.word	0xffffffff


	//   ....[3]....
        /*0058*/ 	.word	0xffffffff


	//   ....[4]....
        /*005c*/ 	.word	0xffffffff


	//   ....[5]....
        /*0060*/ 	.word	0xffffffff


	//----- nvinfo : EIATTR_COOP_GROUP_INSTR_OFFSETS
	.align		4
.L_29:
        /*0064*/ 	.byte	0x04, 0x28
        /*0066*/ 	.short	(.L_31 - .L_30)


	//   ....[0]....
.L_30:
        /*0068*/ 	.word	0x00000060


	//   ....[1]....
        /*006c*/ 	.word	0x00000090


	//   ....[2]....
        /*0070*/ 	.word	0x00000250


	//   ....[3]....
        /*0074*/ 	.word	0x00000480


	//   ....[4]....
        /*0078*/ 	.word	0x00000620


	//   ....[5]....
        /*007c*/ 	.word	0x00000780


	//----- nvinfo : EIATTR_REG_RECONFIG
	.align		4
.L_31:
        /*0080*/ 	.byte	0x01, 0x54
	.zero		2


	//----- nvinfo : EIATTR_SYSCALL_OFFSETS
	.align		4
        /*0084*/ 	.byte	0x04, 0x46
        /*0086*/ 	.short	(.L_33 - .L_32)


	//   ....[0]....
.L_32:
        /*0088*/ 	.word	0x000082d0


	//   ....[1]....
        /*008c*/ 	.word	0x00008420


	//   ....[2]....
        /*0090*/ 	.word	0x00008ab0


	//   ....[3]....
        /*0094*/ 	.word	0x00008be0


	//----- nvinfo : EIATTR_MBARRIER_INSTR_OFFSETS
	.align		4
.L_33:
        /*0098*/ 	.byte	0x04, 0x39
        /*009a*/ 	.short	(.L_35 - .L_34)


	//   ....[0]....
.L_34:
        /*009c*/ 	.word	0x000003f0
        /*00a0*/ 	.word	0x000000ff
        /*00a4*/ 	.word	0x00030840
        /*00a8*/ 	.short	0x0100
        /*00aa*/ 	.byte	0x07
	.zero		1


	//   ....[1]....
        /*00ac*/ 	.word	0x00000400
        /*00b0*/ 	.word	0x000000ff
        /*00b4*/ 	.word	0x00030860
        /*00b8*/ 	.short	0x0100
        /*00ba*/ 	.byte	0x07
	.zero		1


	//   ....[2]....
        /*00bc*/ 	.word	0x00000410
        /*00c0*/ 	.word	0x000000ff
        /*00c4*/ 	.word	0x00030848
        /*00c8*/ 	.short	0x0100
        /*00ca*/ 	.byte	0x07
	.zero		1


	//   ....[3]....
        /*00cc*/ 	.word	0x00000420
        /*00d0*/ 	.word	0x000000ff
        /*00d4*/ 	.word	0x00030868
        /*00d8*/ 	.short	0x0100
        /*00da*/ 	.byte	0x07
	.zero		1


	//   ....[4]....
        /*00dc*/ 	.word	0x00000430
        /*00e0*/ 	.word	0x000000ff
        /*00e4*/ 	.word	0x00030850
        /*00e8*/ 	.short	0x0100
        /*00ea*/ 	.byte	0x07
	.zero		1


	//   ....[5]....
        /*00ec*/ 	.word	0x00000440
        /*00f0*/ 	.word	0x000000ff
        /*00f4*/ 	.word	0x00030870
        /*00f8*/ 	.short	0x0100
        /*00fa*/ 	.byte	0x07
	.zero		1


	//   ....[6]....
        /*00fc*/ 	.word	0x00000450
        /*0100*/ 	.word	0x000000ff
        /*0104*/ 	.word	0x00030858
        /*0108*/ 	.short	0x0100
        /*010a*/ 	.byte	0x07
	.zero		1


	//   ....[7]....
        /*010c*/ 	.word	0x00000460
        /*0110*/ 	.word	0x000000ff
        /*0114*/ 	.word	0x00030878
        /*0118*/ 	.short	0x0100
        /*011a*/ 	.byte	0x07
	.zero		1


	//   ....[8]....
        /*011c*/ 	.word	0x00000590
        /*0120*/ 	.word	0x000000ff
        /*0124*/ 	.word	0x00030800
        /*0128*/ 	.short	0x0100
        /*012a*/ 	.byte	0x07
	.zero		1


	//   ....[9]....
        /*012c*/ 	.word	0x000005a0
        /*0130*/ 	.word	0x000000ff
        /*0134*/ 	.word	0x00030820
        /*0138*/ 	.short	0x0100
        /*013a*/ 	.byte	0x07
	.zero		1


	//   ....[10]....
        /*013c*/ 	.word	0x000005b0
        /*0140*/ 	.word	0x000000ff
        /*0144*/ 	.word	0x00030808
        /*0148*/ 	.short	0x0100
        /*014a*/ 	.byte	0x07
	.zero		1


	//   ....[11]....
        /*014c*/ 	.word	0x000005c0
        /*0150*/ 	.word	0x000000ff
        /*0154*/ 	.word	0x00030828
        /*0158*/ 	.short	0x0100
        /*015a*/ 	.byte	0x07
	.zero		1


	//   ....[12]....
        /*015c*/ 	.word	0x000005d0
        /*0160*/ 	.word	0x000000ff
        /*0164*/ 	.word	0x00030810
        /*0168*/ 	.short	0x0100
        /*016a*/ 	.byte	0x07
	.zero		1


	//   ....[13]....
        /*016c*/ 	.word	0x000005e0
        /*0170*/ 	.word	0x000000ff
        /*0174*/ 	.word	0x00030830
        /*0178*/ 	.short	0x0100
        /*017a*/ 	.byte	0x07
	.zero		1


	//   ....[14]....
        /*017c*/ 	.word	0x000005f0
        /*0180*/ 	.word	0x000000ff
        /*0184*/ 	.word	0x00030818
        /*0188*/ 	.short	0x0100
        /*018a*/ 	.byte	0x07
	.zero		1


	//   ....[15]....
        /*018c*/ 	.word	0x00000600
        /*0190*/ 	.word	0x000000ff
        /*0194*/ 	.word	0x00030838
        /*0198*/ 	.short	0x0100
        /*019a*/ 	.byte	0x07
	.zero		1


	//   ....[16]....
        /*019c*/ 	.word	0x00000730
        /*01a0*/ 	.word	0x000000ff
        /*01a4*/ 	.word	0x00030880
        /*01a8*/ 	.short	0x0100
        /*01aa*/ 	.byte	0x07
	.zero		1


	//   ....[17]....
        /*01ac*/ 	.word	0x00000740
        /*01b0*/ 	.word	0x000000ff
        /*01b4*/ 	.word	0x00030890
        /*01b8*/ 	.short	0x0100
        /*01ba*/ 	.byte	0x07
	.zero		1


	//   ....[18]....
        /*01bc*/ 	.word	0x00000750
        /*01c0*/ 	.word	0x000000ff
        /*01c4*/ 	.word	0x00030888
        /*01c8*/ 	.short	0x0100
        /*01ca*/ 	.byte	0x07
	.zero		1


	//   ....[19]....
        /*01cc*/ 	.word	0x00000760
        /*01d0*/ 	.word	0x000000ff
        /*01d4*/ 	.word	0x00030898
        /*01d8*/ 	.short	0x0100
        /*01da*/ 	.byte	0x07
	.zero		1


	//   ....[20]....
        /*01dc*/ 	.word	0x000008c0
        /*01e0*/ 	.word	0x000000ff
        /*01e4*/ 	.word	0x000308a0
        /*01e8*/ 	.short	0x0100
        /*01ea*/ 	.byte	0x07
	.zero		1


	//   ....[21]....
        /*01ec*/ 	.word	0x000008d0
        /*01f0*/ 	.word	0x000000ff
        /*01f4*/ 	.word	0x000308a8
        /*01f8*/ 	.short	0x0100
        /*01fa*/ 	.byte	0x07
	.zero		1


	//   ....[22]....
        /*01fc*/ 	.word	0x000008e0
        /*0200*/ 	.word	0x000000ff
        /*0204*/ 	.word	0x000308b0
        /*0208*/ 	.short	0x0100
        /*020a*/ 	.byte	0x07
	.zero		1


	//   ....[23]....
        /*020c*/ 	.word	0x000008f0
        /*0210*/ 	.word	0x000000ff
        /*0214*/ 	.word	0x000308b8
        /*0218*/ 	.short	0x0100
        /*021a*/ 	.byte	0x07
	.zero		1


	//   ....[24]....
        /*021c*/ 	.word	0x000009f0
        /*0220*/ 	.word	0x000000ff
        /*0224*/ 	.word	0x000308d0
        /*0228*/ 	.short	0x0100
        /*022a*/ 	.byte	0x07
	.zero		1


	//   ....[25]....
        /*022c*/ 	.word	0x00000a00
        /*0230*/ 	.word	0x000000ff
        /*0234*/ 	.word	0x000308e0
        /*0238*/ 	.short	0x0100
        /*023a*/ 	.byte	0x07
	.zero		1


	//   ....[26]....
        /*023c*/ 	.word	0x00000a10
        /*0240*/ 	.word	0x000000ff
        /*0244*/ 	.word	0x000308d8
        /*0248*/ 	.short	0x0100
        /*024a*/ 	.byte	0x07
	.zero		1


	//   ....[27]....
        /*024c*/ 	.word	0x00000a20
        /*0250*/ 	.word	0x000000ff
        /*0254*/ 	.word	0x000308e8
        /*0258*/ 	.short	0x0100
        /*025a*/ 	.byte	0x07
	.zero		1


	//   ....[28]....
        /*025c*/ 	.word	0x00000e10
        /*0260*/ 	.word	0x000000ff
        /*0264*/ 	.word	0x00030840
        /*0268*/ 	.short	0x010a
        /*026a*/ 	.byte	0x07
	.zero		1


	//   ....[29]....
        /*026c*/ 	.word	0x00000e50
        /*0270*/ 	.word	0x000000ff
        /*0274*/ 	.word	0x00030848
        /*0278*/ 	.short	0x010a
        /*027a*/ 	.byte	0x07
	.zero		1


	//   ....[30]....
        /*027c*/ 	.word	0x000014a0
        /*0280*/ 	.word	0x000000ff
        /*0284*/ 	.word	0x00030800
        /*0288*/ 	.short	0x010a
        /*028a*/ 	.byte	0x0e
	.zero		1


	//   ....[31]....
        /*028c*/ 	.word	0x000017b0
        /*0290*/ 	.word	0x000000ff
        /*0294*/ 	.word	0x00030800
        /*0298*/ 	.short	0x010a
        /*029a*/ 	.byte	0x0f
	.zero		1


	//   ....[32]....
        /*029c*/ 	.word	0x000024c0
        /*02a0*/ 	.word	0x000000ff
        /*02a4*/ 	.word	0x00000000
        /*02a8*/ 	.short	0x010a
        /*02aa*/ 	.byte	0x0e
	.zero		1


	//   ....[33]....
        /*02ac*/ 	.word	0x000037e0
        /*02b0*/ 	.word	0x000000ff
        /*02b4*/ 	.word	0x00000000
        /*02b8*/ 	.short	0x0101
        /*02ba*/ 	.byte	0x10
	.zero		1


	//   ....[34]....
        /*02bc*/ 	.word	0x00005910
        /*02c0*/ 	.word	0x000000ff
        /*02c4*/ 	.word	0x000308a0
        /*02c8*/ 	.short	0x010a
        /*02ca*/ 	.byte	0x0e
	.zero		1


	//   ....[35]....
        /*02cc*/ 	.word	0x00005c00
        /*02d0*/ 	.word	0x000000ff
        /*02d4*/ 	.word	0x000308a0
        /*02d8*/ 	.short	0x0101
        /*02da*/ 	.byte	0x0e
	.zero		1


	//   ....[36]....
        /*02dc*/ 	.word	0x000060b0
        /*02e0*/ 	.word	0x000000ff
        /*02e4*/ 	.word	0x00030890
        /*02e8*/ 	.short	0x010a
        /*02ea*/ 	.byte	0x0e
	.zero		1


	//   ....[37]....
        /*02ec*/ 	.word	0x000060f0
        /*02f0*/ 	.word	0x000000ff
        /*02f4*/ 	.word	0x00030880
        /*02f8*/ 	.short	0x0101
        /*02fa*/ 	.byte	0x0e
	.zero		1


	//   ....[38]....
        /*02fc*/ 	.word	0x00006150
        /*0300*/ 	.word	0x000000ff
        /*0304*/ 	.word	0x00000000
        /*0308*/ 	.short	0x010a
        /*030a*/ 	.byte	0x0e
	.zero		1


	//   ....[39]....
        /*030c*/ 	.word	0x00006c50
        /*0310*/ 	.word	0x000000ff
        /*0314*/ 	.word	0x00000000
        /*0318*/ 	.short	0x0101
        /*031a*/ 	.byte	0x18
	.zero		1


	//   ....[40]....
        /*031c*/ 	.word	0x00006cb0
        /*0320*/ 	.word	0x000000ff
        /*0324*/ 	.word	0x00030890
        /*0328*/ 	.short	0x010a
        /*032a*/ 	.byte	0x12
	.zero		1


	//   ....[41]....
        /*032c*/ 	.word	0x00007be0
        /*0330*/ 	.word	0x000000ff
        /*0334*/ 	.word	0x00030880
        /*0338*/ 	.short	0x0101
        /*033a*/ 	.byte	0x12
	.zero		1


	//   ....[42]....
        /*033c*/ 	.word	0x00007d10
        /*0340*/ 	.word	0x000000ff
        /*0344*/ 	.word	0x00000000
        /*0348*/ 	.short	0x0101
        /*034a*/ 	.byte	0x06
	.zero		1


	//   ....[43]....
        /*034c*/ 	.word	0x00007dc0
        /*0350*/ 	.word	0x000000ff
        /*0354*/ 	.word	0x00000000
        /*0358*/ 	.short	0x0101
        /*035a*/ 	.byte	0x06
	.zero		1


	//   ....[44]....
        /*035c*/ 	.word	0x00007f50
        /*0360*/ 	.word	0x000000ff
        /*0364*/ 	.word	0x00000000
        /*0368*/ 	.short	0x0101
        /*036a*/ 	.byte	0x07
	.zero		1


	//   ....[45]....
        /*036c*/ 	.word	0x00007fc0
        /*0370*/ 	.word	0x000000ff
        /*0374*/ 	.word	0x00000000
        /*0378*/ 	.short	0x0101
        /*037a*/ 	.byte	0x05
	.zero		1


	//   ....[46]....
        /*037c*/ 	.word	0x00008070
        /*0380*/ 	.word	0x000000ff
        /*0384*/ 	.word	0x00030890
        /*0388*/ 	.short	0x010a
        /*038a*/ 	.byte	0x04
	.zero		1


	//   ....[47]....
        /*038c*/ 	.word	0x00008130
        /*0390*/ 	.word	0x000000ff
        /*0394*/ 	.word	0x00030890
        /*0398*/ 	.short	0x010a
        /*039a*/ 	.byte	0x06
	.zero		1


	//   ....[48]....
        /*039c*/ 	.word	0x000081b0
        /*03a0*/ 	.word	0x000000ff
        /*03a4*/ 	.word	0x000308a0
        /*03a8*/ 	.short	0x010a
        /*03aa*/ 	.byte	0x04
	.zero		1


	//   ....[49]....
        /*03ac*/ 	.word	0x00009080
        /*03b0*/ 	.word	0x000000ff
        /*03b4*/ 	.word	0x000308a0
        /*03b8*/ 	.short	0x0101
        /*03ba*/ 	.byte	0x24
	.zero		1


	//   ....[50]....
        /*03bc*/ 	.word	0x00009360
        /*03c0*/ 	.word	0x000000ff
        /*03c4*/ 	.word	0x00030880
        /*03c8*/ 	.short	0x010a
        /*03ca*/ 	.byte	0x08
	.zero		1


	//   ....[51]....
        /*03cc*/ 	.word	0x00009450
        /*03d0*/ 	.word	0x000000ff
        /*03d4*/ 	.word	0x00000000
        /*03d8*/ 	.short	0x0101
        /*03da*/ 	.byte	0x08
	.zero		1


	//   ....[52]....
        /*03dc*/ 	.word	0x0000a690
        /*03e0*/ 	.word	0x000000ff
        /*03e4*/ 	.word	0x00000000
        /*03e8*/ 	.short	0x0101
        /*03ea*/ 	.byte	0x0f
	.zero		1


	//   ....[53]....
        /*03ec*/ 	.word	0x0000a880
        /*03f0*/ 	.word	0x00000005
        /*03f4*/ 	.word	0x00030860
        /*03f8*/ 	.short	0x010a
        /*03fa*/ 	.byte	0x3f
	.zero		1


	//   ....[54]....
        /*03fc*/ 	.word	0x0000aac0
        /*0400*/ 	.word	0x00000007
        /*0404*/ 	.word	0x00030820
        /*0408*/ 	.short	0x010a
        /*040a*/ 	.byte	0x3f
	.zero		1


	//   ....[55]....
        /*040c*/ 	.word	0x0000ae70
        /*0410*/ 	.word	0x00000006
        /*0414*/ 	.word	0x00030860
        /*0418*/ 	.short	0x010a
        /*041a*/ 	.byte	0x3f
	.zero		1


	//   ....[56]....
        /*041c*/ 	.word	0x0000b0f0
        /*0420*/ 	.word	0x00000007
        /*0424*/ 	.word	0x00030860
        /*0428*/ 	.short	0x010a
        /*042a*/ 	.byte	0x3f
	.zero		1


	//   ....[57]....
        /*042c*/ 	.word	0x0000b3b0
        /*0430*/ 	.word	0x00000007
        /*0434*/ 	.word	0x00030820
        /*0438*/ 	.short	0x010a
        /*043a*/ 	.byte	0x3f
	.zero		1


	//   ....[58]....
        /*043c*/ 	.word	0x0000b7a0
        /*0440*/ 	.word	0x00000007
        /*0444*/ 	.word	0x00030860
        /*0448*/ 	.short	0x010a
        /*044a*/ 	.byte	0x3f
	.zero		1


	//   ....[59]....
        /*044c*/ 	.word	0x0000bb90
        /*0450*/ 	.word	0x00000008
        /*0454*/ 	.word	0x00030820
        /*0458*/ 	.short	0x010a
        /*045a*/ 	.byte	0x3f
	.zero		1


	//   ....[60]....
        /*045c*/ 	.word	0x0000bf80
        /*0460*/ 	.word	0x00000008
        /*0464*/ 	.word	0x00030820
        /*0468*/ 	.short	0x010a
        /*046a*/ 	.byte	0x3f
	.zero		1


	//   ....[61]....
        /*046c*/ 	.word	0x0000c360
        /*0470*/ 	.word	0x00000003
        /*0474*/ 	.word	0x00030840
        /*0478*/ 	.short	0x010a
        /*047a*/ 	.byte	0x3f
	.zero		1


	//   ....[62]....
        /*047c*/ 	.word	0x0000c3c0
        /*0480*/ 	.word	0x00000005
        /*0484*/ 	.word	0x00030848
        /*0488*/ 	.short	0x010a
        /*048a*/ 	.byte	0x3f
	.zero		1


	//   ....[63]....
        /*048c*/ 	.word	0x0000c420
        /*0490*/ 	.word	0x00000007
        /*0494*/ 	.word	0x00030800
        /*0498*/ 	.short	0x010a
        /*049a*/ 	.byte	0x3f
	.zero		1


	//   ....[64]....
        /*049c*/ 	.word	0x0000c480
        /*04a0*/ 	.word	0x00000007
        /*04a4*/ 	.word	0x00030800
        /*04a8*/ 	.short	0x010a
        /*04aa*/ 	.byte	0x3f
	.zero		1


	//   ....[65]....
        /*04ac*/ 	.word	0x0000c4e0
        /*04b0*/ 	.word	0x00000007
        /*04b4*/ 	.word	0x00000000
        /*04b8*/ 	.short	0x010a
        /*04ba*/ 	.byte	0x3f
	.zero		1


	//   ....[66]....
        /*04bc*/ 	.word	0x0000c540
        /*04c0*/ 	.word	0x00000013
        /*04c4*/ 	.word	0x000308a0
        /*04c8*/ 	.short	0x010a
        /*04ca*/ 	.byte	0x3f
	.zero		1


	//   ....[67]....
        /*04cc*/ 	.word	0x0000c5a0
        /*04d0*/ 	.word	0x00000007
        /*04d4*/ 	.word	0x00030890
        /*04d8*/ 	.short	0x010a
        /*04da*/ 	.byte	0x3f
	.zero		1


	//   ....[68]....
        /*04dc*/ 	.word	0x0000c600
        /*04e0*/ 	.word	0x00000007
        /*04e4*/ 	.word	0x00000000
        /*04e8*/ 	.short	0x010a
        /*04ea*/ 	.byte	0x3f
	.zero		1


	//   ....[69]....
        /*04ec*/ 	.word	0x0000c660
        /*04f0*/ 	.word	0x00000007
        /*04f4*/ 	.word	0x00030890
        /*04f8*/ 	.short	0x010a
        /*04fa*/ 	.byte	0x3f
	.zero		1


	//   ....[70]....
        /*04fc*/ 	.word	0x0000c6c0
        /*0500*/ 	.word	0x00000003
        /*0504*/ 	.word	0x00030890
        /*0508*/ 	.short	0x010a
        /*050a*/ 	.byte	0x3f
	.zero		1


	//   ....[71]....
        /*050c*/ 	.word	0x0000c720
        /*0510*/ 	.word	0x00000003
        /*0514*/ 	.word	0x00030890
        /*0518*/ 	.short	0x010a
        /*051a*/ 	.byte	0x3f
	.zero		1


	//   ....[72]....
        /*051c*/ 	.word	0x0000c780
        /*0520*/ 	.word	0x00000003
        /*0524*/ 	.word	0x000308a0
        /*0528*/ 	.short	0x010a
        /*052a*/ 	.byte	0x3f
	.zero		1


	//   ....[73]....
        /*052c*/ 	.word	0x0000c7e0
        /*0530*/ 	.word	0x00000002
        /*0534*/ 	.word	0x00030880
        /*0538*/ 	.short	0x010a
        /*053a*/ 	.byte	0x3f
	.zero		1


	//   ....[74]....
        /*053c*/ 	.word	0x0000c830
        /*0540*/ 	.word	0x00000005
        /*0544*/ 	.word	0x00030860
        /*0548*/ 	.short	0x010a
        /*054a*/ 	.byte	0x3f
	.zero		1


	//   ....[75]....
        /*054c*/ 	.word	0x0000c880
        /*0550*/ 	.word	0x00000007
        /*0554*/ 	.word	0x00030820
        /*0558*/ 	.short	0x010a
        /*055a*/ 	.byte	0x3f
	.zero		1


	//   ....[76]....
        /*055c*/ 	.word	0x0000c8d0
        /*0560*/ 	.word	0x00000006
        /*0564*/ 	.word	0x00030860
        /*0568*/ 	.short	0x010a
        /*056a*/ 	.byte	0x3f
	.zero		1


	//   ....[77]....
        /*056c*/ 	.word	0x0000c920
        /*0570*/ 	.word	0x00000007
        /*0574*/ 	.word	0x00030860
        /*0578*/ 	.short	0x010a
        /*057a*/ 	.byte	0x3f
	.zero		1


	//   ....[78]....
        /*057c*/ 	.word	0x0000c970
        /*0580*/ 	.word	0x00000007
        /*0584*/ 	.word	0x00030820
        /*0588*/ 	.short	0x010a
        /*058a*/ 	.byte	0x3f
	.zero		1


	//   ....[79]....
        /*058c*/ 	.word	0x0000c9c0
        /*0590*/ 	.word	0x00000007
        /*0594*/ 	.word	0x00030860
        /*0598*/ 	.short	0x010a
        /*059a*/ 	.byte	0x3f
	.zero		1


	//   ....[80]....
        /*059c*/ 	.word	0x0000ca10
        /*05a0*/ 	.word	0x00000008
        /*05a4*/ 	.word	0x00030820
        /*05a8*/ 	.short	0x010a
        /*05aa*/ 	.byte	0x3f
	.zero		1


	//   ....[81]....
        /*05ac*/ 	.word	0x0000ca60
        /*05b0*/ 	.word	0x00000008
        /*05b4*/ 	.word	0x00030820
        /*05b8*/ 	.short	0x010a
        /*05ba*/ 	.byte	0x3f
	.zero		1


	//----- nvinfo : EIATTR_NUM_MBARRIERS
	.align		4
.L_35:
        /*05bc*/ 	.byte	0x03, 0x38
        /*05be*/ 	.short	0x001c


	//----- nvinfo : EIATTR_EXIT_INSTR_OFFSETS
	.align		4
        /*05c0*/ 	.byte	0x04, 0x1c
        /*05c2*/ 	.short	(.L_37 - .L_36)


	//   ....[0]....
.L_36:
        /*05c4*/ 	.word	0x00000ac0


	//   ....[1]....
        /*05c8*/ 	.word	0x00009090


	//   ....[2]....
        /*05cc*/ 	.word	0x000090f0


	//   ....[3]....
        /*05d0*/ 	.word	0x0000a6a0


	//   ....[4]....
        /*05d4*/ 	.word	0x0000b990


	//   ....[5]....
        /*05d8*/ 	.word	0x0000c340


	//----- nvinfo : EIATTR_MAX_THREADS
	.align		4
.L_37:
        /*05dc*/ 	.byte	0x04, 0x05
        /*05de*/ 	.short	(.L_39 - .L_38)
.L_38:
        /*05e0*/ 	.word	0x00000180
        /*05e4*/ 	.word	0x00000001
        /*05e8*/ 	.word	0x00000001


	//----- nvinfo : EIATTR_CRS_STACK_SIZE
	.align		4
.L_39:
        /*05ec*/ 	.byte	0x04, 0x1e
        /*05ee*/ 	.short	(.L_41 - .L_40)
.L_40:
        /*05f0*/ 	.word	0x00000000


	//----- nvinfo : EIATTR_CBANK_PARAM_SIZE
	.align		4
.L_41:
        /*05f4*/ 	.byte	0x03, 0x19
        /*05f6*/ 	.short	0x0ef0


	//----- nvinfo : EIATTR_PARAM_CBANK
	.align		4
        /*05f8*/ 	.byte	0x04, 0x0a
        /*05fa*/ 	.short	(.L_43 - .L_42)
	.align		4
.L_42:
        /*05fc*/ 	.word	index@(.nv.constant0._ZN7cutlass13device_kernelINS_4fmha6kernel28FmhaKernelTmaWarpSpecializedINS1_10collective33FmhaBwdMainloopTmaWarpSpecializedINS_6half_tEfN4cute5tupleIJNS7_1CILi128EEESA_NS9_ILi64EEEEEENS4_16FusionBwdAdapterINS4_12CausalFusionEEEJEEENS4_17FmhaBwdEpilogueKVIS6_fNS8_IJSB_SB_SA_EEEEENS2_23TileSchedulerBwdAdapterINS2_23IndividualTileSchedulerEEEJEEEEEvNT_6ParamsE)
        /*0600*/ 	.short	0x0210
        /*0602*/ 	.short	0x0ef0


	//----- nvinfo : EIATTR_SW_WAR
	.align		4
.L_43:
        /*0604*/ 	.byte	0x04, 0x36
        /*0606*/ 	.short	(.L_45 - .L_44)
.L_44:
        /*0608*/ 	.word	0x00000008
.L_45:


//--------------------- .nv.callgraph             --------------------------
	.section	.nv.callgraph,"",@"SHT_CUDA_CALLGRAPH"
	.align	4
	.sectionentsize	8
	.align		4
        /*0000*/ 	.word	0x00000000
	.align		4
        /*0004*/ 	.word	0xffffffff
	.align		4
        /*0008*/ 	.word	index@(_ZN7cutlass13device_kernelINS_4fmha6kernel28FmhaKernelTmaWarpSpecializedINS1_10collective33FmhaBwdMainloopTmaWarpSpecializedINS_6half_tEfN4cute5tupleIJNS7_1CILi128EEESA_NS9_ILi64EEEEEENS4_16FusionBwdAdapterINS4_12CausalFusionEEEJEEENS4_17FmhaBwdEpilogueKVIS6_fNS8_IJSB_SB_SA_EEEEENS2_23TileSchedulerBwdAdapterINS2_23IndividualTileSchedulerEEEJEEEEEvNT_6ParamsE)
	.align		4
        /*000c*/ 	.word	index@(__assertfail)
	.align		4
        /*0010*/ 	.word	0x00000000
	.align		4
        /*0014*/ 	.word	0xfffffffe
	.align		4
        /*0018*/ 	.word	0x00000000
	.align		4
        /*001c*/ 	.word	0xfffffffd
	.align		4
        /*0020*/ 	.word	0x00000000
	.align		4
        /*0024*/ 	.word	0xfffffffc


//--------------------- .nv.constant4             --------------------------
	.section	.nv.constant4,"a",@progbits
	.align	8
	.align		8
.nv.constant4:
        /*0000*/ 	.dword	__assertfail
	.align		8
        /*0008*/ 	.dword	__unnamed_1
	.align		8
        /*0010*/ 	.dword	_ZN39_INTERNAL_1b6364bf_4_k_cu_ae449f1b_40114cuda3std3__45__cpo5beginE
	.align		8
        /*0018*/ 	.dword	_ZN39_INTERNAL_1b6364bf_4_k_cu_ae449f1b_40114cuda3std3__45__cpo3endE
	.align		8
        /*0020*/ 	.dword	_ZN39_INTERNAL_1b6364bf_4_k_cu_ae449f1b_40114cuda3std3__45__cpo6cbeginE
	.align		8
        /*0028*/ 	.dword	_ZN39_INTERNAL_1b6364bf_4_k_cu_ae449f1b_40114cuda3std3__45__cpo4cendE
	.align		8
        /*0030*/ 	.dword	_ZN39_INTERNAL_1b6364bf_4_k_cu_ae449f1b_40114cuda3std3__441_GLOBAL__N__1b6364bf_4_k_cu_ae449f1b_40116ignoreE
	.align		8
        /*0038*/ 	.dword	_ZN39_INTERNAL_1b6364bf_4_k_cu_ae449f1b_40114cuda3std3__419piecewise_constructE
	.align		8
        /*0040*/ 	.dword	_ZN39_INTERNAL_1b6364bf_4_k_cu_ae449f1b_40114cuda3std3__48in_placeE
	.align		8
        /*0048*/ 	.dword	_ZN39_INTERNAL_1b6364bf_4_k_cu_ae449f1b_40114cuda3std6ranges3__45__cpo4swapE
	.align		8
        /*0050*/ 	.dword	_ZN39_INTERNAL_1b6364bf_4_k_cu_ae449f1b_40114cuda3std6ranges3__45__cpo9iter_moveE
	.align		8
        /*0058*/ 	.dword	_ZN39_INTERNAL_1b6364bf_4_k_cu_ae449f1b_40114cute7productE
	.align		8
        /*0060*/ 	.dword	_ZN39_INTERNAL_1b6364bf_4_k_cu_ae449f1b_40114cute1_E
	.align		8
        /*0068*/ 	.dword	$str$24
	.align		8
        /*0070*/ 	.dword	$str$25


//--------------------- .text._ZN7cutlass13device_kernelINS_4fmha6kernel28FmhaKernelTmaWarpSpecializedINS1_10collective33FmhaBwdMainloopTmaWarpSpecializedINS_6half_tEfN4cute5tupleIJNS7_1CILi128EEESA_NS9_ILi64EEEEEENS4_16FusionBwdAdapterINS4_12CausalFusionEEEJEEENS4_17FmhaBwdEpilogueKVIS6_fNS8_IJSB_SB_SA_EEEEENS2_23TileSchedulerBwdAdapterINS2_23IndividualTileSchedulerEEEJEEEEEvNT_6ParamsE --------------------------
	.section	.text._ZN7cutlass13device_kernelINS_4fmha6kernel28FmhaKernelTmaWarpSpecializedINS1_10collective33FmhaBwdMainloopTmaWarpSpecializedINS_6half_tEfN4cute5tupleIJNS7_1CILi128EEESA_NS9_ILi64EEEEEENS4_16FusionBwdAdapterINS4_12CausalFusionEEEJEEENS4_17FmhaBwdEpilogueKVIS6_fNS8_IJSB_SB_SA_EEEEENS2_23TileSchedulerBwdAdapterINS2_23IndividualTileSchedulerEEEJEEEEEvNT_6ParamsE,"ax",@progbits
	.align	128
.text._ZN7cutlass13device_kernelINS_4fmha6kernel28FmhaKernelTmaWarpSpecializedINS1_10collective33FmhaBwdMainloopTmaWarpSpecializedINS_6half_tEfN4cute5tupleIJNS7_1CILi128EEESA_NS9_ILi64EEEEEENS4_16FusionBwdAdapterINS4_12CausalFusionEEEJEEENS4_17FmhaBwdEpilogueKVIS6_fNS8_IJSB_SB_SA_EEEEENS2_23TileSchedulerBwdAdapterINS2_23IndividualTileSchedulerEEEJEEEEEvNT_6ParamsE:
        .type           _ZN7cutlass13device_kernelINS_4fmha6kernel28FmhaKernelTmaWarpSpecializedINS1_10collective33FmhaBwdMainloopTmaWarpSpecializedINS_6half_tEfN4cute5tupleIJNS7_1CILi128EEESA_NS9_ILi64EEEEEENS4_16FusionBwdAdapterINS4_12CausalFusionEEEJEEENS4_17FmhaBwdEpilogueKVIS6_fNS8_IJSB_SB_SA_EEEEENS2_23TileSchedulerBwdAdapterINS2_23IndividualTileSchedulerEEEJEEEEEvNT_6ParamsE,@function
        .size           _ZN7cutlass13device_kernelINS_4fmha6kernel28FmhaKernelTmaWarpSpecializedINS1_10collective33FmhaBwdMainloopTmaWarpSpecializedINS_6half_tEfN4cute5tupleIJNS7_1CILi128EEESA_NS9_ILi64EEEEEENS4_16FusionBwdAdapterINS4_12CausalFusionEEEJEEENS4_17FmhaBwdEpilogueKVIS6_fNS8_IJSB_SB_SA_EEEEENS2_23TileSchedulerBwdAdapterINS2_23IndividualTileSchedulerEEEJEEEEEvNT_6ParamsE,(.L_x_159 - _ZN7cutlass13device_kernelINS_4fmha6kernel28FmhaKernelTmaWarpSpecializedINS1_10collective33FmhaBwdMainloopTmaWarpSpecializedINS_6half_tEfN4cute5tupleIJNS7_1CILi128EEESA_NS9_ILi64EEEEEENS4_16FusionBwdAdapterINS4_12CausalFusionEEEJEEENS4_17FmhaBwdEpilogueKVIS6_fNS8_IJSB_SB_SA_EEEEENS2_23TileSchedulerBwdAdapterINS2_23IndividualTileSchedulerEEEJEEEEEvNT_6ParamsE)
        .other          _ZN7cutlass13device_kernelINS_4fmha6kernel28FmhaKernelTmaWarpSpecializedINS1_10collective33FmhaBwdMainloopTmaWarpSpecializedINS_6half_tEfN4cute5tupleIJNS7_1CILi128EEESA_NS9_ILi64EEEEEENS4_16FusionBwdAdapterINS4_12CausalFusionEEEJEEENS4_17FmhaBwdEpilogueKVIS6_fNS8_IJSB_SB_SA_EEEEENS2_23TileSchedulerBwdAdapterINS2_23IndividualTileSchedulerEEEJEEEEEvNT_6ParamsE,@"STO_CUDA_ENTRY STV_DEFAULT"
_ZN7cutlass13device_kernelINS_4fmha6kernel28FmhaKernelTmaWarpSpecializedINS1_10collective33FmhaBwdMainloopTmaWarpSpecializedINS_6half_tEfN4cute5tupleIJNS7_1CILi128EEESA_NS9_ILi64EEEEEENS4_16FusionBwdAdapterINS4_12CausalFusionEEEJEEENS4_17FmhaBwdEpilogueKVIS6_fNS8_IJSB_SB_SA_EEEEENS2_23TileSchedulerBwdAdapterINS2_23IndividualTileSchedulerEEEJEEEEEvNT_6ParamsE:
[----:B------:R-:W1:Y:S02]  /*0000*/  LDC R1, c[0x0][0x28] ;  /* 0x00000a00ff017b82 */ /* 0x000e640000000800 */
[----:B-1----:R-:W-:Y:S01]  /*0010*/  VIADD R1, R1, 0xffffff00 ;  /* 0xffffff0001017836 */ /* 0x002fe20000000000 */
[----:B------:R-:W1:Y:S01]  /*0020*/  S2R R0, SR_TID.X ;  /* 0x0000000000007919 */ /* 0x000e620000002100 */
[----:B------:R-:W-:Y:S01]  /*0030*/  ELECT P1, URZ, PT ;  /* 0x00000000003f782f */ /* 0x000fe20003820000 */
[----:B------:R-:W-:Y:S01]  /*0040*/  BSSY B0, `(.L_x_0) ;  /* 0x0000020000007945 */ /* 0x000fe20003800000 */
[----:B-1----:R-:W-:-:S05]  /*0050*/  SHF.R.U32.HI R2, RZ, 0x5, R0 ;  /* 0x00000005ff027819 */ /* 0x002fca0000011600 */
[----:B------:R-:W1:Y:S02]  /*0060*/  SHFL.IDX PT, R3, R2, RZ, 0x1f ;  /* 0x00001fff02037589 */ /* 0x000e6400000e0000 */
[----:B-1----:R-:W-:Y:S02]  /*0070*/  R2UR UR6, R3 ;  /* 0x00000000030672ca */ /* 0x002fe400000e0000 */
[----:B------:R-:W-:-:S06]  /*0080*/  SHF.R.U32.HI R3, RZ, 0x7, R0 ;  /* 0x00000007ff037819 */ /* 0x000fcc0000011600 */
[----:B------:R-:W1:Y:S05]  /*0090*/  SHFL.IDX PT, R3, R3, RZ, 0x1f ;  /* 0x00001fff03037589 */ /* 0x000e6a00000e0000 */
[----:B------:R-:W-:Y:S02]  /*00a0*/  USHF.R.S32.HI UR4, URZ, 0x1f, UR6 ;  /* 0x0000001f3f047899 */ /* 0x000fe40008011406 */
[----:B------:R-:W-:Y:S02]  /*00b0*/  ISETP.NE.OR P0, PT, RZ, UR6, !P1 ;  /* 0x00000006ff007c0c */ /* 0x000fe4000cf05670 */
[----:B------:R-:W-:-:S04]  /*00c0*/  ULEA.HI UR4, UR4, UR6, URZ, 0x2 ;  /* 0x0000000604047291 */ /* 0x000fc8000f8f103f */
[----:B------:R-:W-:-:S04]  /*00d0*/  ULOP3.LUT UR4, UR4, 0xfffffffc, URZ, 0xc0, !UPT ;  /* 0xfffffffc04047892 */ /* 0x000fc8000f8ec03f */
[----:B------:R-:W-:-:S03]  /*00e0*/  UIADD3 UR6, UR6, -UR4, URZ ;  /* 0x8000000406067290 */ /* 0x000fc6000fffe03f */
[----:B------:R-:W-:Y:S09]  /*00f0*/  @P0 BRA `(.L_x_1) ;  /* 0x0000000000500947 */ /* 0x000ff20003800000 */
[----:B------:R-:W-:Y:S02]  /*0100*/  ULDC.64 UR4, c[0x0][0x198] ;  /* 0x0000660000047ab9 */ /* 0x000fe40000000a00 */
[----:B------:R-:W-:Y:S02]  /*0110*/  UIADD3 UR8, UP0, UR4, 0xf0, URZ ;  /* 0x000000f004087890 */ /* 0x000fe4000ff1e03f */
[----:B------:R-:W-:Y:S02]  /*0120*/  UIADD3 UR10, UP1, UR4, 0x1f0, URZ ;  /* 0x000001f0040a7890 */ /* 0x000fe4000ff3e03f */
[----:B------:R-:W-:Y:S02]  /*0130*/  UIADD3 UR12, UP2, UR4, 0x2f0, URZ ;  /* 0x000002f0040c7890 */ /* 0x000fe4000ff5e03f */
[----:B------:R-:W-:Y:S02]  /*0140*/  UIADD3 UR14, UP3, UR4, 0x3f0, URZ ;  /* 0x000003f0040e7890 */ /* 0x000fe4000ff7e03f */
[----:B------:R-:W-:-:S02]  /*0150*/  UIADD3 UR16, UP4, UR4, 0x5f0, URZ ;  /* 0x000005f004107890 */ /* 0x000fc4000ff9e03f */
[----:B------:R-:W-:Y:S02]  /*0160*/  UIADD3.X UR9, URZ, UR5, URZ, UP0, !UPT ;  /* 0x000000053f097290 */ /* 0x000fe400087fe43f */
[----:B------:R-:W-:Y:S02]  /*0170*/  UIADD3 UR4, UP5, UR4, 0x4f0, URZ ;  /* 0x000004f004047890 */ /* 0x000fe4000ffbe03f */
[----:B------:R-:W-:Y:S02]  /*0180*/  UIADD3.X UR11, URZ, UR5, URZ, UP1, !UPT ;  /* 0x000000053f0b7290 */ /* 0x000fe40008ffe43f */
[----:B------:R-:W-:Y:S02]  /*0190*/  UIADD3.X UR13, URZ, UR5, URZ, UP2, !UPT ;  /* 0x000000053f0d7290 */ /* 0x000fe400097fe43f */
[----:B------:R-:W-:Y:S01]  /*01a0*/  UIADD3.X UR15, URZ, UR5, URZ, UP3, !UPT ;  /* 0x000000053f0f7290 */ /* 0x000fe20009ffe43f */
[----:B------:R2:W-:Y:S01]  /*01b0*/  UTMACCTL.PF [UR8] ;  /* 0x00000000080079b9 */ /* 0x0005e20008040000 */
[----:B------:R-:W-:-:S03]  /*01c0*/  UIADD3.X UR17, URZ, UR5, URZ, UP4, !UPT ;  /* 0x000000053f117290 */ /* 0x000fc6000a7fe43f */
[----:B------:R2:W-:Y:S01]  /*01d0*/  UTMACCTL.PF [UR10] ;  /* 0x000000000a0079b9 */ /* 0x0005e20008040000 */
[----:B------:R-:W-:Y:S01]  /*01e0*/  UIADD3.X UR5, URZ, UR5, URZ, UP5, !UPT ;  /* 0x000000053f057290 */ /* 0x000fe2000affe43f */
[----:B------:R2:W-:Y:S02]  /*01f0*/  UTMACCTL.PF [UR12] ;  /* 0x000000000c0079b9 */ /* 0x0005e40008040000 */
[----:B------:R2:W-:Y:S02]  /*0200*/  UTMACCTL.PF [UR14] ;  /* 0x000000000e0079b9 */ /* 0x0005e40008040000 */
[----:B------:R2:W-:Y:S04]  /*0210*/  UTMACCTL.PF [UR16] ;  /* 0x00000000100079b9 */ /* 0x0005e80008040000 */
[----:B------:R2:W-:Y:S02]  /*0220*/  UTMACCTL.PF [UR4] ;  /* 0x00000000040079b9 */ /* 0x0005e40008040000 */
[----:B--2---:R-:W-:Y:S01]  /*0230*/  NOP ;  /* 0x0000000000007918 */ /* 0x004fe20000000000 */
.L_x_1:
[----:B------:R-:W-:Y:S05]  /*0240*/  BSYNC B0 ;  /* 0x0000000000007941 */ /* 0x000fea0003800000 */
.L_x_0:
[----:B------:R-:W2:Y:S01]  /*0250*/  SHFL.IDX PT, R4, R2, RZ, 0x1f ;  /* 0x00001fff02047589 */ /* 0x000ea200000e0000 */
[----:B-1----:R-:W-:Y:S01]  /*0260*/  R2UR UR12, R3 ;  /* 0x00000000030c72ca */ /* 0x002fe200000e0000 */
[----:B------:R-:W-:-:S12]  /*0270*/  UISETP.NE.AND UP0, UPT, UR6, 0x1, UPT ;  /* 0x000000010600788c */ /* 0x000fd8000bf05270 */
[----:B------:R-:W-:Y:S02]  /*0280*/  UIADD3 UR39, UR12, -0x1, URZ ;  /* 0xffffffff0c277890 */ /* 0x000fe4000fffe03f */
[----:B------:R-:W-:Y:S02]  /*0290*/  ULOP3.LUT UP2, URZ, UR12, UR6, URZ, 0xfc, !UPT ;  /* 0x000000060c3f7292 */ /* 0x000fe4000f84fc3f */
[----:B------:R-:W-:Y:S02]  /*02a0*/  UISETP.EQ.AND UP1, UPT, UR12, URZ, !UP0 ;  /* 0x0000003f0c00728c */ /* 0x000fe4000c722270 */
[----:B------:R-:W-:Y:S02]  /*02b0*/  UISETP.GE.U32.AND UP3, UPT, UR39, 0x4, UPT ;  /* 0x000000042700788c */ /* 0x000fe4000bf66070 */
[----:B------:R-:W-:Y:S01]  /*02c0*/  USEL UR4, URZ, 0x2, UP2 ;  /* 0x000000023f047887 */ /* 0x000fe20009000000 */
[----:B--2---:R-:W-:Y:S01]  /*02d0*/  ISETP.NE.AND P0, PT, R4, RZ, PT ;  /* 0x000000ff0400720c */ /* 0x004fe20003f05270 */
[----:B------:R-:W-:-:S02]  /*02e0*/  USEL UR5, URZ, 0x1, !UP1 ;  /* 0x000000013f057887 */ /* 0x000fc4000c800000 */
[----:B------:R-:W-:Y:S02]  /*02f0*/  USEL UR4, UR4, 0x1, UP3 ;  /* 0x0000000104047887 */ /* 0x000fe40009800000 */
[----:B------:R-:W-:-:S08]  /*0300*/  USEL UR5, UR5, 0x2, UP3 ;  /* 0x0000000205057887 */ /* 0x000fd00009800000 */
[----:B------:R-:W-:Y:S05]  /*0310*/  @P0 BRA `(.L_x_2) ;  /* 0x0000000000580947 */ /* 0x000fea0003800000 */
[----:B------:R-:W1:Y:S01]  /*0320*/  S2UR UR8, SR_CgaCtaId ;  /* 0x00000000000879c3 */ /* 0x000e620000008800 */
[----:B------:R-:W-:Y:S01]  /*0330*/  UMOV UR7, 0x400 ;  /* 0x0000040000077882 */ /* 0x000fe20000000000 */
[----:B------:R-:W-:Y:S01]  /*0340*/  UMOV UR9, 0x1 ;  /* 0x0000000100097882 */ /* 0x000fe20000000000 */
[----:B------:R-:W-:Y:S01]  /*0350*/  UMOV UR10, 0x80 ;  /* 0x00000080000a7882 */ /* 0x000fe20000000000 */
[----:B------:R-:W-:Y:S01]  /*0360*/  ELECT P0, URZ, PT ;  /* 0x00000000003f782f */ /* 0x000fe20003800000 */
[----:B------:R-:W-:-:S04]  /*0370*/  UIADD3 UR10, -UR10, 0x100000, URZ ;  /* 0x001000000a0a7890 */ /* 0x000fc8000fffe13f */
[----:B------:R-:W-:Y:S02]  /*0380*/  USHF.L.U32 UR11, UR10, 0xb, URZ ;  /* 0x0000000b0a0b7899 */ /* 0x000fe4000800063f */
[----:B------:R-:W-:Y:S02]  /*0390*/  USHF.L.U32 UR10, UR10, 0x1, URZ ;  /* 0x000000010a0a7899 */ /* 0x000fe4000800063f */
[----:B-1----:R-:W-:Y:S02]  /*03a0*/  ULEA UR7, UR8, UR7, 0x18 ;  /* 0x0000000708077291 */ /* 0x002fe4000f8ec03f */
[----:B------:R-:W-:-:S04]  /*03b0*/  UIADD3 UR8, -UR9, 0x100000, URZ ;  /* 0x0010000009087890 */ /* 0x000fc8000fffe13f */
[----:B------:R-:W-:Y:S02]  /*03c0*/  USHF.L.U32 UR9, UR8, 0xb, URZ ;  /* 0x0000000b08097899 */ /* 0x000fe4000800063f */
[----:B------:R-:W-:Y:S01]  /*03d0*/  USHF.L.U32 UR8, UR8, 0x1, URZ ;  /* 0x0000000108087899 */ /* 0x000fe2000800063f */
[----:B------:R-:W1:Y:S11]  /*03e0*/  FENCE.VIEW.ASYNC.S ;  /* 0x00000000000073c6 */ /* 0x000e760000000000 */
[----:B-1----:R1:W2:Y:S01]  /*03f0*/  SYNCS.EXCH.64 URZ, [UR7+0x30840], UR8 ;  /* 0x03084008073f75b2 */ /* 0x0022a20008000100 */
[----:B------:R1:W3:Y:S01]  /*0400*/  SYNCS.EXCH.64 URZ, [UR7+0x30860], UR10 ;  /* 0x0308600a073f75b2 */ /* 0x0002e20008000100 */
[----:B------:R1:W4:Y:S01]  /*0410*/  SYNCS.EXCH.64 URZ, [UR7+0x30848], UR8 ;  /* 0x03084808073f75b2 */ /* 0x0003220008000100 */
[----:B------:R1:W1:Y:S01]  /*0420*/  SYNCS.EXCH.64 URZ, [UR7+0x30868], UR10 ;  /* 0x0308680a073f75b2 */ /* 0x0002620008000100 */
[----:B------:R1:W1:Y:S01]  /*0430*/  SYNCS.EXCH.64 URZ, [UR7+0x30850], UR8 ;  /* 0x03085008073f75b2 */ /* 0x0002620008000100 */
[----:B------:R1:W1:Y:S01]  /*0440*/  SYNCS.EXCH.64 URZ, [UR7+0x30870], UR10 ;  /* 0x0308700a073f75b2 */ /* 0x0002620008000100 */
[----:B------:R1:W1:Y:S01]  /*0450*/  SYNCS.EXCH.64 URZ, [UR7+0x30858], UR8 ;  /* 0x03085808073f75b2 */ /* 0x0002620008000100 */
[----:B------:R1:W1:Y:S01]  /*0460*/  SYNCS.EXCH.64 URZ, [UR7+0x30878], UR10 ;  /* 0x0308780a073f75b2 */ /* 0x0002620008000100 */
[----:B------:R-:W-:Y:S01]  /*0470*/  NOP ;  /* 0x0000000000007918 */ /* 0x000fe20000000000 */
.L_x_2:
[----:B------:R-:W5:Y:S01]  /*0480*/  SHFL.IDX PT, R3, R2, RZ, 0x1f ;  /* 0x00001fff02037589 */ /* 0x000f6200000e0000 */
[----:B------:R-:W-:Y:S01]  /*0490*/  NOP ;  /* 0x0000000000007918 */ /* 0x000fe20000000000 */
[----:B-----5:R-:W-:-:S13]  /*04a0*/  ISETP.NE.AND P0, PT, R3, RZ, PT ;  /* 0x000000ff0300720c */ /* 0x020fda0003f05270 */
[----:B------:R-:W-:Y:S05]  /*04b0*/  @P0 BRA `(.L_x_3) ;  /* 0x0000000000580947 */ /* 0x000fea0003800000 */
[----:B-1----:R-:W1:Y:S01]  /*04c0*/  S2UR UR8, SR_CgaCtaId ;  /* 0x00000000000879c3 */ /* 0x002e620000008800 */
[----:B------:R-:W-:Y:S01]  /*04d0*/  UMOV UR7, 0x400 ;  /* 0x0000040000077882 */ /* 0x000fe20000000000 */
[----:B------:R-:W-:Y:S01]  /*04e0*/  UMOV UR10, 0x1 ;  /* 0x00000001000a7882 */ /* 0x000fe20000000000 */
[----:B------:R-:W-:Y:S01]  /*04f0*/  UMOV UR9, 0x100 ;  /* 0x0000010000097882 */ /* 0x000fe20000000000 */
[----:B------:R-:W-:-:S04]  /*0500*/  UIADD3 UR10, -UR10, 0x100000, URZ ;  /* 0x001000000a0a7890 */ /* 0x000fc8000fffe13f */
[----:B------:R-:W-:Y:S02]  /*0510*/  USHF.L.U32 UR11, UR10, 0xb, URZ ;  /* 0x0000000b0a0b7899 */ /* 0x000fe4000800063f */
[----:B------:R-:W-:Y:S01]  /*0520*/  USHF.L.U32 UR10, UR10, 0x1, URZ ;  /* 0x000000010a0a7899 */ /* 0x000fe2000800063f */
[----:B------:R-:W-:Y:S01]  /*0530*/  ELECT P0, URZ, PT ;  /* 0x00000000003f782f */ /* 0x000fe20003800000 */
[----:B-1----:R-:W-:Y:S02]  /*0540*/  ULEA UR7, UR8, UR7, 0x18 ;  /* 0x0000000708077291 */ /* 0x002fe4000f8ec03f */
[----:B------:R-:W-:-:S04]  /*0550*/  UIADD3 UR8, -UR9, 0x100000, URZ ;  /* 0x0010000009087890 */ /* 0x000fc8000fffe13f */
[----:B------:R-:W-:Y:S02]  /*0560*/  USHF.L.U32 UR9, UR8, 0xb, URZ ;  /* 0x0000000b08097899 */ /* 0x000fe4000800063f */
[----:B------:R-:W-:Y:S01]  /*0570*/  USHF.L.U32 UR8, UR8, 0x1, URZ ;  /* 0x0000000108087899 */ /* 0x000fe2000800063f */
[----:B------:R-:W1:Y:S03]  /*0580*/  FENCE.VIEW.ASYNC.S ;  /* 0x00000000000073c6 */ /* 0x000e660000000000 */
[----:B-1----:R1:W1:Y:S08]  /*0590*/  SYNCS.EXCH.64 URZ, [UR7+0x30800], UR10 ;  /* 0x0308000a073f75b2 */ /* 0x0022700008000100 */
[----:B------:R1:W1:Y:S01]  /*05a0*/  SYNCS.EXCH.64 URZ, [UR7+0x30820], UR8 ;  /* 0x03082008073f75b2 */ /* 0x0002620008000100 */
[----:B------:R1:W1:Y:S01]  /*05b0*/  SYNCS.EXCH.64 URZ, [UR7+0x30808], UR10 ;  /* 0x0308080a073f75b2 */ /* 0x0002620008000100 */
[----:B------:R1:W1:Y:S01]  /*05c0*/  SYNCS.EXCH.64 URZ, [UR7+0x30828], UR8 ;  /* 0x03082808073f75b2 */ /* 0x0002620008000100 */
[----:B------:R1:W1:Y:S01]  /*05d0*/  SYNCS.EXCH.64 URZ, [UR7+0x30810], UR10 ;  /* 0x0308100a073f75b2 */ /* 0x0002620008000100 */
[----:B------:R1:W1:Y:S01]  /*05e0*/  SYNCS.EXCH.64 URZ, [UR7+0x30830], UR8 ;  /* 0x03083008073f75b2 */ /* 0x0002620008000100 */
[----:B------:R1:W1:Y:S01]  /*05f0*/  SYNCS.EXCH.64 URZ, [UR7+0x30818], UR10 ;  /* 0x0308180a073f75b2 */ /* 0x0002620008000100 */
[----:B------:R1:W1:Y:S01]  /*0600*/  SYNCS.EXCH.64 URZ, [UR7+0x30838], UR8 ;  /* 0x03083808073f75b2 */ /* 0x0002620008000100 */
[----:B------:R-:W-:Y:S01]  /*0610*/  NOP ;  /* 0x0000000000007918 */ /* 0x000fe20000000000 */
.L_x_3:
        /* <DEDUP_REMOVED lines=21> */
[----:B------:R-:W-:Y:S01]  /*0770*/  NOP ;  /* 0x0000000000007918 */ /* 0x000fe20000000000 */
.L_x_4:
[----:B------:R-:W5:Y:S01]  /*0780*/  SHFL.IDX PT, R3, R2, RZ, 0x1f ;  /* 0x00001fff02037589 */ /* 0x000f6200000e0000 */
[----:B------:R-:W-:Y:S01]  /*0790*/  ELECT P0, URZ, PT ;  /* 0x00000000003f782f */ /* 0x000fe20003800000 */
[----:B------:R-:W-:Y:S01]  /*07a0*/  NOP ;  /* 0x0000000000007918 */ /* 0x000fe20000000000 */
[----:B-1----:R-:W-:Y:S02]  /*07b0*/  UMOV UR8, 0x80 ;  /* 0x0000008000087882 */ /* 0x002fe40000000000 */
[C---:B-----5:R-:W-:Y:S02]  /*07c0*/  ISETP.NE.OR P0, PT, R3.reuse, RZ, !P0 ;  /* 0x000000ff0300720c */ /* 0x060fe40004705670 */
[----:B------:R-:W-:-:S11]  /*07d0*/  ISETP.NE.AND P2, PT, R3, RZ, PT ;  /* 0x000000ff0300720c */ /* 0x000fd60003f45270 */
[----:B------:R-:W-:Y:S01]  /*07e0*/  VOTEU.ALL UP1, P0 ;  /* 0x00000000003f7886 */ /* 0x000fe20000020000 */
[----:B------:R-:W-:Y:S01]  /*07f0*/  VOTEU.ALL UP2, P0 ;  /* 0x00000000003f7886 */ /* 0x000fe20000040000 */
[----:B------:R-:W-:Y:S01]  /*0800*/  VOTEU.ALL UP3, P0 ;  /* 0x00000000003f7886 */ /* 0x000fe20000060000 */
[----:B------:R-:W-:Y:S01]  /*0810*/  VOTEU.ALL UP4, P0 ;  /* 0x00000000003f7886 */ /* 0x000fe20000080000 */
[----:B------:R-:W-:Y:S01]  /*0820*/  VOTEU.ALL UP5, P0 ;  /* 0x00000000003f7886 */ /* 0x000fe200000a0000 */
[----:B------:R-:W1:Y:S01]  /*0830*/  @!UP1 S2UR UR10, SR_CgaCtaId ;  /* 0x00000000000a99c3 */ /* 0x000e620000008800 */
[----:B------:R-:W-:Y:S01]  /*0840*/  @!UP1 UMOV UR7, 0x400 ;  /* 0x0000040000079882 */ /* 0x000fe20000000000 */
[----:B------:R-:W-:-:S04]  /*0850*/  @!UP1 UIADD3 UR8, -UR8, 0x100000, URZ ;  /* 0x0010000008089890 */ /* 0x000fc8000fffe13f */
[----:B------:R-:W-:Y:S02]  /*0860*/  @!UP1 USHF.L.U32 UR9, UR8, 0xb, URZ ;  /* 0x0000000b08099899 */ /* 0x000fe4000800063f */
[----:B------:R-:W-:Y:S02]  /*0870*/  @!UP1 USHF.L.U32 UR8, UR8, 0x1, URZ ;  /* 0x0000000108089899 */ /* 0x000fe4000800063f */
[----:B-1----:R-:W-:Y:S02]  /*0880*/  @!UP1 ULEA UR7, UR10, UR7, 0x18 ;  /* 0x000000070a079291 */ /* 0x002fe4000f8ec03f */
[----:B------:R-:W-:-:S04]  /*0890*/  UISETP.NE.AND UP1, UPT, UR39, URZ, UPT ;  /* 0x0000003f2700728c */ /* 0x000fc8000bf25270 */
[----:B------:R-:W-:Y:S01]  /*08a0*/  USEL UR20, URZ, 0x1, UP1 ;  /* 0x000000013f147887 */ /* 0x000fe20008800000 */
[----:B------:R-:W1:Y:S05]  /*08b0*/  FENCE.VIEW.ASYNC.S ;  /* 0x00000000000073c6 */ /* 0x000e6a0000000000 */
[----:B-1----:R1:W1:Y:S01]  /*08c0*/  @!UP2 SYNCS.EXCH.64 URZ, [UR7+0x308a0], UR8 ;  /* 0x0308a008073fa5b2 */ /* 0x0022620008000100 */
[----:B------:R1:W1:Y:S01]  /*08d0*/  @!UP3 SYNCS.EXCH.64 URZ, [UR7+0x308a8], UR8 ;  /* 0x0308a808073fb5b2 */ /* 0x0002620008000100 */
[----:B------:R1:W1:Y:S01]  /*08e0*/  @!UP4 SYNCS.EXCH.64 URZ, [UR7+0x308b0], UR8 ;  /* 0x0308b008073fc5b2 */ /* 0x0002620008000100 */
[----:B------:R1:W1:Y:S01]  /*08f0*/  @!UP5 SYNCS.EXCH.64 URZ, [UR7+0x308b8], UR8 ;  /* 0x0308b808073fd5b2 */ /* 0x0002620008000100 */
[----:B------:R-:W-:Y:S01]  /*0900*/  NOP ;  /* 0x0000000000007918 */ /* 0x000fe20000000000 */
[----:B------:R-:W-:Y:S05]  /*0910*/  @P2 BRA `(.L_x_5) ;  /* 0x0000000000482947 */ /* 0x000fea0003800000 */
[----:B-1----:R-:W1:Y:S01]  /*0920*/  S2UR UR8, SR_CgaCtaId ;  /* 0x00000000000879c3 */ /* 0x002e620000008800 */
        /* <DEDUP_REMOVED lines=12> */
[----:B-1----:R1:W1:Y:S01]  /*09f0*/  SYNCS.EXCH.64 URZ, [UR7+0x308d0], UR8 ;  /* 0x0308d008073f75b2 */ /* 0x0022620008000100 */
[----:B------:R1:W1:Y:S01]  /*0a00*/  SYNCS.EXCH.64 URZ, [UR7+0x308e0], UR10 ;  /* 0x0308e00a073f75b2 */ /* 0x0002620008000100 */
[----:B------:R1:W1:Y:S01]  /*0a10*/  SYNCS.EXCH.64 URZ, [UR7+0x308d8], UR8 ;  /* 0x0308d808073f75b2 */ /* 0x0002620008000100 */
[----:B------:R1:W1:Y:S01]  /*0a20*/  SYNCS.EXCH.64 URZ, [UR7+0x308e8], UR10 ;  /* 0x0308e80a073f75b2 */ /* 0x0002620008000100 */
[----:B------:R-:W-:Y:S01]  /*0a30*/  NOP ;  /* 0x0000000000007918 */ /* 0x000fe20000000000 */
.L_x_5:
[----:B------:R-:W-:Y:S01]  /*0a40*/  ISETP.NE.AND P0, PT, RZ, UR12, PT ;  /* 0x0000000cff007c0c */ /* 0x000fe2000bf05270 */
[----:B------:R-:W-:Y:S01]  /*0a50*/  IMAD.U32 R2, RZ, RZ, UR6 ;  /* 0x00000006ff027e24 */ /* 0x000fe2000f8e00ff */
[----:B------:R-:W-:Y:S01]  /*0a60*/  NOP ;  /* 0x0000000000007918 */ /* 0x000fe20000000000 */
[----:B-1234-:R-:W-:Y:S03]  /*0a70*/  BAR.SYNC.DEFER_BLOCKING 0x0 ;  /* 0x0000000000007b1d */ /* 0x01efe60000010000 */
[----:B------:R-:W-:-:S07]  /*0a80*/  ISETP.EQ.AND P2, PT, R2, 0x1, P1 ;  /* 0x000000010200780c */ /* 0x000fce0000f42270 */
[----:B------:R-:W-:Y:S06]  /*0a90*/  @!P0 BRA `(.L_x_6) ;  /* 0x0000008400808947 */ /* 0x000fec0003800000 */
[----:B------:R-:W-:-:S06]  /*0aa0*/  UISETP.GT.U32.AND UP0, UPT, UR39, 0x3, UPT ;  /* 0x000000032700788c */ /* 0x000fcc000bf04070 */
[----:B------:R-:W-:-:S13]  /*0ab0*/  PLOP3.LUT P0, PT, PT, PT, UP0, 0x80, 0x0 ;  /* 0x000000000000781c */ /* 0x000fda0003f0f008 */
[----:B------:R-:W-:Y:S05]  /*0ac0*/  @P0 EXIT ;  /* 0x000000000000094d */ /* 0x000fea0003800000 */
.L_x_7:
[----:B------:R-:W-:-:S08]  /*0ad0*/  NOP ;  /* 0x0000000000007918 */ /* 0x000fd00000000000 */
[----:B------:R-:W1:Y:S02]  /*0ae0*/  USETMAXREG.TRY_ALLOC.CTAPOOL UP0, 0xf0 ;  /* 0x000000f0000079c8 */ /* 0x000e640008000600 */
[----:B-1----:R-:W-:-:S13]  /*0af0*/  PLOP3.LUT P0, PT, PT, PT, UP0, 0x80, 0x0 ;  /* 0x000000000000781c */ /* 0x002fda0003f0f008 */
[----:B------:R-:W-:Y:S05]  /*0b00*/  @!P0 BRA `(.L_x_7) ;  /* 0xfffffffc00f08947 */ /* 0x000fea000383ffff */
[----:B------:R-:W-:Y:S01]  /*0b10*/  UISETP.NE.AND UP0, UPT, UR12, 0x1, UPT ;  /* 0x000000010c00788c */ /* 0x000fe2000bf05270 */
[----:B------:R-:W1:Y:S01]  /*0b20*/  S2UR UR38, SR_CTAID.X ;  /* 0x00000000002679c3 */ /* 0x000e620000002500 */
[----:B------:R-:W-:Y:S01]  /*0b30*/  UMOV UR6, URZ ;  /* 0x0000003f00067c82 */ /* 0x000fe20008000000 */
[----:B------:R-:W-:-:S03]  /*0b40*/  UMOV UR13, URZ ;  /* 0x0000003f000d7c82 */ /* 0x000fc60008000000 */
[----:B------:R-:W-:-:S13]  /*0b50*/  PLOP3.LUT P0, PT, PT, PT, UP0, 0x80, 0x0 ;  /* 0x000000000000781c */ /* 0x000fda0003f0f008 */
[----:B------:R-:W-:Y:S05]  /*0b60*/  @!P0 BRA `(.L_x_8) ;  /* 0x0000000000388947 */ /* 0x000fea0003800000 */
[----:B------:R-:W-:Y:S01]  /*0b70*/  UISETP.NE.AND UP0, UPT, UR12, 0x2, UPT ;  /* 0x000000020c00788c */ /* 0x000fe2000bf05270 */
[----:B------:R-:W-:-:S05]  /*0b80*/  UMOV UR13, 0x2 ;  /* 0x00000002000d7882 */ /* 0x000fca0000000000 */
[----:B------:R-:W-:-:S13]  /*0b90*/  PLOP3.LUT P1, PT, PT, PT, UP0, 0x80, 0x0 ;  /* 0x000000000000781c */ /* 0x000fda0003f2f008 */
[----:B------:R-:W-:Y:S05]  /*0ba0*/  @!P1 BRA `(.L_x_8) ;  /* 0x0000000000289947 */ /* 0x000fea0003800000 */
[----:B------:R-:W-:-:S06]  /*0bb0*/  UISETP.NE.AND UP0, UPT, UR12, 0x3, UPT ;  /* 0x000000030c00788c */ /* 0x000fcc000bf05270 */
[----:B------:R-:W-:-:S13]  /*0bc0*/  PLOP3.LUT P1, PT, PT, PT, UP0, 0x80, 0x0 ;  /* 0x000000000000781c */ /* 0x000fda0003f2f008 */
[----:B------:R-:W-:Y:S05]  /*0bd0*/  @!P1 BRA `(.L_x_9) ;  /* 0x0000000000149947 */ /* 0x000fea0003800000 */
[----:B------:R-:W-:-:S11]  /*0be0*/  UISETP.NE.AND UP0, UPT, UR12, 0x4, UPT ;  /* 0x000000040c00788c */ /* 0x000fd6000bf05270 */
[----:B------:R-:W-:Y:S01]  /*0bf0*/  @!UP0 UMOV UR6, 0x1 ;  /* 0x0000000100068882 */ /* 0x000fe20000000000 */
[----:B------:R-:W-:Y:S01]  /*0c00*/  @UP0 UMOV UR13, URZ ;  /* 0x0000003f000d0c82 */ /* 0x000fe20008000000 */
[----:B------:R-:W-:Y:S01]  /*0c10*/  @UP0 UMOV UR6, URZ ;  /* 0x0000003f00060c82 */ /* 0x000fe20008000000 */
[----:B------:R-:W-:Y:S05]  /*0c20*/  BRA `(.L_x_8) ;  /* 0x0000000000087947 */ /* 0x000fea0003800000 */
.L_x_9:
[----:B------:R-:W-:Y:S01]  /*0c30*/  UMOV UR6, 0x1 ;  /* 0x0000000100067882 */ /* 0x000fe20000000000 */
[----:B------:R-:W-:-:S05]  /*0c40*/  UMOV UR13, URZ ;  /* 0x0000003f000d7c82 */ /* 0x000fca0008000000 */
.L_x_8:
[----:B------:R-:W-:Y:S05]  /*0c50*/  @!P0 BRA `(.L_x_10) ;  /* 0x00000000003c8947 */ /* 0x000fea0003800000 */
[----:B------:R-:W-:-:S06]  /*0c60*/  UISETP.NE.AND UP0, UPT, UR12, 0x2, UPT ;  /* 0x000000020c00788c */ /* 0x000fcc000bf05270 */
[----:B------:R-:W-:-:S13]  /*0c70*/  PLOP3.LUT P0, PT, PT, PT, UP0, 0x80, 0x0 ;  /* 0x000000000000781c */ /* 0x000fda0003f0f008 */
[----:B------:R-:W-:Y:S05]  /*0c80*/  @!P0 BRA `(.L_x_11) ;  /* 0x0000000000288947 */ /* 0x000fea0003800000 */
[----:B------:R-:W-:-:S06]  /*0c90*/  UISETP.NE.AND UP0, UPT, UR12, 0x3, UPT ;  /* 0x000000030c00788c */ /* 0x000fcc000bf05270 */
[----:B------:R-:W-:-:S13]  /*0ca0*/  PLOP3.LUT P0, PT, PT, PT, UP0, 0x80, 0x0 ;  /* 0x000000000000781c */ /* 0x000fda0003f0f008 */
[----:B------:R-:W-:Y:S05]  /*0cb0*/  @!P0 BRA `(.L_x_12) ;  /* 0x0000000000148947 */ /* 0x000fea0003800000 */
[----:B------:R-:W-:-:S06]  /*0cc0*/  UISETP.NE.AND UP0, UPT, UR12, 0x4, UPT ;  /* 0x000000040c00788c */ /* 0x000fcc000bf05270 */
[----:B------:R-:W-:-:S13]  /*0cd0*/  PLOP3.LUT P0, PT, PT, PT, UP0, 0x80, 0x0 ;  /* 0x000000000000781c */ /* 0x000fda0003f0f008 */
[----:B------:R-:W-:Y:S05]  /*0ce0*/  @P0 BRA `(.L_x_13) ;  /* 0x00000000001c0947 */ /* 0x000fea0003800000 */
[----:B-1----:R-:W-:Y:S01]  /*0cf0*/  ULEA UR38, UR38, 0x3, 0x1 ;  /* 0x0000000326267891 */ /* 0x002fe2000f8e083f */
[----:B------:R-:W-:Y:S11]  /*0d00*/  BRA `(.L_x_13) ;  /* 0x0000000000147947 */ /* 0x000ff60003800000 */
.L_x_12:
[----:B-1----:R-:W-:Y:S01]  /*0d10*/  ULEA UR38, UR38, 0x2, 0x1 ;  /* 0x0000000226267891 */ /* 0x002fe2000f8e083f */
[----:B------:R-:W-:Y:S11]  /*0d20*/  BRA `(.L_x_13) ;  /* 0x00000000000c7947 */ /* 0x000ff60003800000 */
.L_x_11:
[----:B-1----:R-:W-:Y:S01]  /*0d30*/  ULEA UR38, UR38, 0x1, 0x1 ;  /* 0x0000000126267891 */ /* 0x002fe2000f8e083f */
[----:B------:R-:W-:Y:S11]  /*0d40*/  BRA `(.L_x_13) ;  /* 0x0000000000047947 */ /* 0x000ff60003800000 */
.L_x_10:
[----:B-1----:R-:W-:-:S12]  /*0d50*/  USHF.L.U32 UR38, UR38, 0x1, URZ ;  /* 0x0000000126267899 */ /* 0x002fd8000800063f */
.L_x_13:
[----:B------:R-:W-:-:S04]  /*0d60*/  ULOP3.LUT UR7, UR5, 0x1, URZ, 0xfc, !UPT ;  /* 0x0000000105077892 */ /* 0x000fc8000f8efc3f */
[----:B------:R-:W-:-:S06]  /*0d70*/  UISETP.NE.AND UP0, UPT, UR7, 0x3, UPT ;  /* 0x000000030700788c */ /* 0x000fcc000bf05270 */
[----:B------:R-:W-:-:S13]  /*0d80*/  PLOP3.LUT P0, PT, PT, PT, UP0, 0x80, 0x0 ;  /* 0x000000000000781c */ /* 0x000fda0003f0f008 */
[----:B------:R-:W-:Y:S05]  /*0d90*/  @!P0 BRA `(.L_x_14) ;  /* 0x0000000000048947 */ /* 0x000fea0003800000 */
[----:B-1----:R-:W-:Y:S01]  /*0da0*/  BPT.TRAP 0x1 ;  /* 0x000000040000795c */ /* 0x002fe20000300000 */
.L_x_14:
[----:B------:R-:W2:Y:S01]  /*0db0*/  S2UR UR7, SR_CgaCtaId ;  /* 0x00000000000779c3 */ /* 0x000ea20000008800 */
[----:B------:R-:W-:Y:S01]  /*0dc0*/  UMOV UR37, 0x400 ;  /* 0x0000040000257882 */ /* 0x000fe20000000000 */
[----:B------:R-:W-:-:S05]  /*0dd0*/  IMAD.U32 R2, RZ, RZ, UR6 ;  /* 0x00000006ff027e24 */ /* 0x000fca000f8e00ff */
[----:B------:R-:W-:Y:S01]  /*0de0*/  SHF.L.U32 R2, R2, 0x1f, RZ ;  /* 0x0000001f02027819 */ /* 0x000fe200000006ff */
[----:B--2---:R-:W-:-:S04]  /*0df0*/  ULEA UR37, UR7, UR37, 0x18 ;  /* 0x0000002507257291 */ /* 0x004fc8000f8ec03f */
[----:B------:R-:W-:-:S09]  /*0e00*/  ULEA UR7, UR13, UR37, 0x3 ;  /* 0x000000250d077291 */ /* 0x000fd2000f8e183f */
[----:B------:R-:W2:Y:S02]  /*0e10*/  SYNCS.PHASECHK.TRANS64.TRYWAIT P1, [UR7+0x30840], R2 ;  /* 0x03084002ff0075a7 */ /* 0x000ea40008020147 */
[----:B--2---:R-:W-:Y:S05]  /*0e20*/  @!P1 BRA `(.L_x_15) ;  /* 0x000000b400489947 */ /* 0x004fea0003800000 */
.L_x_138:
[----:B------:R-:W-:Y:S05]  /*0e30*/  @!P0 BRA `(.L_x_16) ;  /* 0x0000000000048947 */ /* 0x000fea0003800000 */
[----:B-1----:R-:W-:Y:S01]  /*0e40*/  BPT.TRAP 0x1 ;  /* 0x000000040000795c */ /* 0x002fe20000300000 */
.L_x_16:
[----:B------:R-:W3:Y:S01]  /*0e50*/  SYNCS.PHASECHK.TRANS64.TRYWAIT P1, [UR7+0x30848], R2 ;  /* 0x03084802ff0075a7 */ /* 0x000ee20008020147 */
[----:B--2---:R-:W-:Y:S01]  /*0e60*/  SHF.R.S32.HI R3, RZ, 0x1f, R0 ;  /* 0x0000001fff037819 */ /* 0x004fe20000011400 */
[----:B------:R-:W-:-:S03]  /*0e70*/  UMOV UR9, 0x1 ;  /* 0x0000000100097882 */ /* 0x000fc60000000000 */
[----:B------:R-:W-:-:S04]  /*0e80*/  LEA.HI R3, R3, R0, RZ, 0x7 ;  /* 0x0000000003037211 */ /* 0x000fc800078f38ff */
[----:B------:R-:W-:-:S05]  /*0e90*/  LOP3.LUT R3, R3, 0xffffff80, RZ, 0xc0, !PT ;  /* 0xffffff8003037812 */ /* 0x000fca00078ec0ff */
[----:B------:R-:W-:Y:S01]  /*0ea0*/  IMAD.IADD R3, R0, 0x1, -R3 ;  /* 0x0000000100037824 */ /* 0x000fe200078e0a03 */
[----:B---3--:R-:W-:Y:S06]  /*0eb0*/  @!P1 BRA `(.L_x_17) ;  /* 0x000000b4003c9947 */ /* 0x008fec0003800000 */
.L_x_139:
[----:B------:R-:W-:Y:S01]  /*0ec0*/  ULDC UR11, c[0x0][0x288] ;  /* 0x0000a200000b7ab9 */ /* 0x000fe20000000800 */
[----:B------:R-:W-:Y:S01]  /*0ed0*/  UMOV UR6, URZ ;  /* 0x0000003f00067c82 */ /* 0x000fe20008000000 */
[----:B------:R-:W-:Y:S01]  /*0ee0*/  UISETP.GE.AND UP0, UPT, UR11, 0x80, UPT ;  /* 0x000000800b00788c */ /* 0x000fe2000bf06270 */
[----:B------:R-:W-:Y:S01]  /*0ef0*/  CS2R R184, SRZ ;  /* 0x0000000000b87805 */ /* 0x000fe2000001ff00 */
[----:B------:R-:W-:Y:S01]  /*0f00*/  UMOV UR36, URZ ;  /* 0x0000003f00247c82 */ /* 0x000fe20008000000 */
[----:B------:R-:W-:Y:S02]  /*0f10*/  CS2R R186, SRZ ;  /* 0x0000000000ba7805 */ /* 0x000fe4000001ff00 */
[----:B------:R-:W-:Y:S02]  /*0f20*/  CS2R R188, SRZ ;  /* 0x0000000000bc7805 */ /* 0x000fe4000001ff00 */
[----:B------:R-:W-:Y:S02]  /*0f30*/  CS2R R190, SRZ ;  /* 0x0000000000be7805 */ /* 0x000fe4000001ff00 */
[----:B------:R-:W-:-:S02]  /*0f40*/  PLOP3.LUT P1, PT, PT, PT, UP0, 0x80, 0x0 ;  /* 0x000000000000781c */ /* 0x000fc40003f2f008 */
[----:B------:R-:W-:Y:S02]  /*0f50*/  CS2R R192, SRZ ;  /* 0x0000000000c07805 */ /* 0x000fe4000001ff00 */
[----:B------:R-:W-:Y:S02]  /*0f60*/  CS2R R194, SRZ ;  /* 0x0000000000c27805 */ /* 0x000fe4000001ff00 */
[----:B------:R-:W-:Y:S02]  /*0f70*/  CS2R R196, SRZ ;  /* 0x0000000000c47805 */ /* 0x000fe4000001ff00 */
[----:B------:R-:W-:Y:S02]  /*0f80*/  CS2R R198, SRZ ;  /* 0x0000000000c67805 */ /* 0x000fe4000001ff00 */
[----:B------:R-:W-:Y:S02]  /*0f90*/  CS2R R200, SRZ ;  /* 0x0000000000c87805 */ /* 0x000fe4000001ff00 */
[----:B------:R-:W-:-:S02]  /*0fa0*/  CS2R R202, SRZ ;  /* 0x0000000000ca7805 */ /* 0x000fc4000001ff00 */
        /* <DEDUP_REMOVED lines=21> */
[----:B------:R-:W-:Y:S01]  /*1100*/  CS2R R182, SRZ ;  /* 0x0000000000b67805 */ /* 0x000fe2000001ff00 */
[----:B------:R-:W-:Y:S06]  /*1110*/  @!P1 BRA `(.L_x_18) ;  /* 0x0000006c00709947 */ /* 0x000fec0003800000 */
[----:B------:R-:W-:Y:S01]  /*1120*/  SHF.R.S32.HI R0, RZ, 0x1f, R3 ;  /* 0x0000001fff007819 */ /* 0x000fe20000011403 */
[----:B-1----:R-:W-:Y:S02]  /*1130*/  ULOP3.LUT UR10, UR38, 0x1, URZ, 0xc0, !UPT ;  /* 0x00000001260a7892 */ /* 0x002fe4000f8ec03f */
[----:B------:R-:W-:Y:S01]  /*1140*/  IMAD.U32 R7, RZ, RZ, UR38 ;  /* 0x00000026ff077e24 */ /* 0x000fe2000f8e00ff */
[----:B------:R-:W-:Y:S01]  /*1150*/  USHF.R.U32.HI UR11, URZ, 0x7, UR11 ;  /* 0x000000073f0b7899 */ /* 0x000fe2000801160b */
[CC--:B--2---:R-:W-:Y:S01]  /*1160*/  LEA.HI R2, R0.reuse, R3.reuse, RZ, 0x2 ;  /* 0x0000000300027211 */ /* 0x0c4fe200078f10ff */
[----:B------:R-:W-:Y:S01]  /*1170*/  IMAD.MOV.U32 R184, RZ, RZ, RZ ;  /* 0x000000ffffb87224 */ /* 0x000fe200078e00ff */
[----:B------:R-:W-:Y:S01]  /*1180*/  LEA.HI R0, R0, R3, RZ, 0x5 ;  /* 0x0000000300007211 */ /* 0x000fe200078f28ff */
[----:B------:R-:W-:Y:S01]  /*1190*/  IMAD.U32 R9, RZ, RZ, UR10 ;  /* 0x0000000aff097e24 */ /* 0x000fe2000f8e00ff */
[--C-:B------:R-:W-:Y:S01]  /*11a0*/  SHF.R.S32.HI R4, RZ, 0x2, R2.reuse ;  /* 0x00000002ff047819 */ /* 0x100fe20000011402 */
[----:B------:R-:W-:Y:S01]  /*11b0*/  ULOP3.LUT UR12, UR4, 0x2, URZ, 0xfc, !UPT ;  /* 0x00000002040c7892 */ /* 0x000fe2000f8efc3f */
[----:B------:R-:W-:Y:S01]  /*11c0*/  SHF.R.S32.HI R5, RZ, 0x1f, R2 ;  /* 0x0000001fff057819 */ /* 0x000fe20000011402 */
[----:B------:R-:W-:Y:S01]  /*11d0*/  UMOV UR9, 0x1 ;  /* 0x0000000100097882 */ /* 0x000fe20000000000 */
[----:B------:R-:W-:Y:S01]  /*11e0*/  LOP3.LUT R2, R2, 0x7ffffffc, RZ, 0xc0, !PT ;  /* 0x7ffffffc02027812 */ /* 0x000fe200078ec0ff */
[----:B------:R-:W-:Y:S01]  /*11f0*/  UMOV UR7, URZ ;  /* 0x0000003f00077c82 */ /* 0x000fe20008000000 */
[----:B------:R-:W-:Y:S01]  /*1200*/  LEA.HI R5, R5, R4, RZ, 0x3 ;  /* 0x0000000405057211 */ /* 0x000fe200078f18ff */
[----:B------:R-:W-:Y:S01]  /*1210*/  UMOV UR8, URZ ;  /* 0x0000003f00087c82 */ /* 0x000fe20008000000 */
[----:B------:R-:W-:Y:S01]  /*1220*/  SHF.R.S32.HI R0, RZ, 0x5, R0 ;  /* 0x00000005ff007819 */ /* 0x000fe20000011400 */
[----:B------:R-:W-:Y:S01]  /*1230*/  IMAD.IADD R2, R3, 0x1, -R2 ;  /* 0x0000000103027824 */ /* 0x000fe200078e0a02 */
[----:B------:R-:W-:Y:S01]  /*1240*/  LOP3.LUT R3, R5, 0xfffffff8, RZ, 0xc0, !PT ;  /* 0xfffffff805037812 */ /* 0x000fe200078ec0ff */
[----:B------:R-:W-:Y:S01]  /*1250*/  UMOV UR36, URZ ;  /* 0x0000003f00247c82 */ /* 0x000fe20008000000 */
[----:B------:R-:W-:Y:S01]  /*1260*/  UMOV UR6, URZ ;  /* 0x0000003f00067c82 */ /* 0x000fe20008000000 */
[----:B------:R-:W-:Y:S01]  /*1270*/  IMAD.SHL.U32 R5, R2, 0x2, RZ ;  /* 0x0000000202057824 */ /* 0x000fe200078e00ff */
[----:B------:R-:W-:Y:S01]  /*1280*/  UMOV UR27, URZ ;  /* 0x0000003f001b7c82 */ /* 0x000fe20008000000 */
[----:B------:R-:W-:Y:S01]  /*1290*/  IMAD.IADD R3, R4, 0x1, -R3 ;  /* 0x0000000104037824 */ /* 0x000fe200078e0a03 */
[----:B------:R-:W-:Y:S01]  /*12a0*/  UMOV UR22, URZ ;  /* 0x0000003f00167c82 */ /* 0x000fe20008000000 */
[----:B------:R-:W-:Y:S01]  /*12b0*/  IMAD R2, R0, 0x800, R5 ;  /* 0x0000080000027824 */ /* 0x000fe200078e0205 */
[----:B------:R-:W-:-:S03]  /*12c0*/  ULDC.64 UR28, c[0x0][0x208] ;  /* 0x00008200001c7ab9 */ /* 0x000fc60000000a00 */
[C-C-:B------:R-:W-:Y:S02]  /*12d0*/  IMAD R4, R3.reuse, 0x8, R2.reuse ;  /* 0x0000000803047824 */ /* 0x140fe400078e0202 */
[C---:B------:R-:W-:Y:S02]  /*12e0*/  IMAD R6, R0.reuse, -0x400, R2 ;  /* 0xfffffc0000067824 */ /* 0x040fe400078e0202 */
[----:B------:R-:W-:Y:S01]  /*12f0*/  IMAD R2, R0, 0x10, R3 ;  /* 0x0000001000027824 */ /* 0x000fe200078e0203 */
[----:B------:R-:W-:Y:S01]  /*1300*/  LEA R0, R4, UR37, 0x1 ;  /* 0x0000002504007c11 */ /* 0x000fe2000f8e08ff */
[----:B------:R-:W-:Y:S02]  /*1310*/  IMAD R4, R3, 0x20, R6 ;  /* 0x0000002003047824 */ /* 0x000fe400078e0206 */
[----:B------:R-:W-:Y:S02]  /*1320*/  IMAD R2, R7, 0x40, R2 ;  /* 0x0000004007027824 */ /* 0x000fe400078e0202 */
[----:B------:R-:W-:-:S02]  /*1330*/  IMAD R0, R9, 0x4000, R0 ;  /* 0x0000400009007824 */ /* 0x000fc400078e0200 */
[----:B------:R-:W-:-:S07]  /*1340*/  IMAD.MOV.U32 R3, RZ, RZ, R5 ;  /* 0x000000ffff037224 */ /* 0x000fce00078e0005 */
.L_x_42:
[----:B------:R-:W-:-:S06]  /*1350*/  UISETP.GE.AND UP0, UPT, UR11, 0x1, UPT ;  /* 0x000000010b00788c */ /* 0x000fcc000bf06270 */
[----:B------:R-:W-:-:S13]  /*1360*/  PLOP3.LUT P1, PT, PT, PT, UP0, 0x80, 0x0 ;  /* 0x000000000000781c */ /* 0x000fda0003f2f008 */
[----:B-12---:R-:W-:Y:S05]  /*1370*/  @!P1 BRA `(.L_x_19) ;  /* 0x00000000002c9947 */ /* 0x006fea0003800000 */
[----:B------:R-:W1:Y:S02]  /*1380*/  S2R R6, SR_CTAID.X ;  /* 0x0000000000067919 */ /* 0x000e640000002500 */
[----:B-1----:R-:W-:-:S07]  /*1390*/  IMAD.SHL.U32 R6, R6, 0x80, RZ ;  /* 0x0000008006067824 */ /* 0x002fce00078e00ff */
.L_x_20:
[----:B------:R-:W-:-:S06]  /*13a0*/  ULEA UR14, UR7, 0x80, 0x7 ;  /* 0x00000080070e7891 */ /* 0x000fcc000f8e383f */
[----:B------:R-:W-:-:S13]  /*13b0*/  ISETP.GT.AND P1, PT, R6, UR14, PT ;  /* 0x0000000e06007c0c */ /* 0x000fda000bf24270 */
[----:B------:R-:W-:Y:S05]  /*13c0*/  @!P1 BRA `(.L_x_19) ;  /* 0x0000000000189947 */ /* 0x000fea0003800000 */
[----:B------:R-:W-:Y:S01]  /*13d0*/  UISETP.GT.AND UP0, UPT, UR11, 0x1, UPT ;  /* 0x000000010b00788c */ /* 0x000fe2000bf04270 */
[----:B------:R-:W-:Y:S01]  /*13e0*/  VIADD R3, R3, 0x80 ;  /* 0x0000008003037836 */ /* 0x000fe20000000000 */
[----:B------:R-:W-:Y:S02]  /*13f0*/  UIADD3 UR11, UR11, -0x1, URZ ;  /* 0xffffffff0b0b7890 */ /* 0x000fe4000fffe03f */
[----:B------:R-:W-:Y:S02]  /*1400*/  UIADD3 UR7, UR7, 0x1, URZ ;  /* 0x0000000107077890 */ /* 0x000fe4000fffe03f */
[----:B------:R-:W-:-:S13]  /*1410*/  PLOP3.LUT P1, PT, PT, PT, UP0, 0x80, 0x0 ;  /* 0x000000000000781c */ /* 0x000fda0003f2f008 */
[----:B------:R-:W-:Y:S05]  /*1420*/  @P1 BRA `(.L_x_20) ;  /* 0xfffffffc00dc1947 */ /* 0x000fea000383ffff */
.L_x_19:
[----:B------:R-:W-:-:S13]  /*1430*/  ISETP.NE.AND P1, PT, RZ, UR11, PT ;  /* 0x0000000bff007c0c */ /* 0x000fda000bf25270 */
[----:B------:R-:W-:Y:S05]  /*1440*/  @!P1 BRA `(.L_x_18) ;  /* 0x0000006800a49947 */ /* 0x000fea0003800000 */
[----:B------:R-:W-:Y:S05]  /*1450*/  @!P0 BRA `(.L_x_21) ;  /* 0x0000000000048947 */ /* 0x000fea0003800000 */
[----:B------:R-:W-:Y:S01]  /*1460*/  BPT.TRAP 0x1 ;  /* 0x000000040000795c */ /* 0x000fe20000300000 */
.L_x_21:
[----:B------:R-:W-:Y:S01]  /*1470*/  ULEA UR14, UR27, UR37, 0x3 ;  /* 0x000000251b0e7291 */ /* 0x000fe2000f8e183f */
[----:B------:R-:W-:-:S05]  /*1480*/  IMAD.U32 R6, RZ, RZ, UR22 ;  /* 0x00000016ff067e24 */ /* 0x000fca000f8e00ff */
[----:B------:R-:W-:-:S04]  /*1490*/  SHF.L.U32 R6, R6, 0x1f, RZ ;  /* 0x0000001f06067819 */ /* 0x000fc800000006ff */
[----:B------:R-:W1:Y:S02]  /*14a0*/  SYNCS.PHASECHK.TRANS64.TRYWAIT P1, [UR14+0x30800], R6 ;  /* 0x03080006ff0075a7 */ /* 0x000e64000802014e */
[----:B-1----:R-:W-:Y:S05]  /*14b0*/  @!P1 BRA `(.L_x_22) ;  /* 0x000000ac00d49947 */ /* 0x002fea0003800000 */
.L_x_140:
[----:B------:R-:W-:Y:S01]  /*14c0*/  UIADD3 UR14, UR37, 0x10000, URZ ;  /* 0x00010000250e7890 */ /* 0x000fe2000fffe03f */
[----:B------:R-:W-:Y:S01]  /*14d0*/  WARPGROUP.ARRIVE ;  /* 0x00000000000079c5 */ /* 0x000fe20000000000 */
[----:B------:R-:W-:Y:S02]  /*14e0*/  USHF.R.U32.HI UR25, URZ, 0x4, UR37 ;  /* 0x000000043f197899 */ /* 0x000fe40008011625 */
[----:B------:R-:W-:Y:S02]  /*14f0*/  USHF.R.U32.HI UR14, URZ, 0x4, UR14 ;  /* 0x000000043f0e7899 */ /* 0x000fe4000801160e */
[----:B------:R-:W-:Y:S02]  /*1500*/  ULOP3.LUT UR25, UR25, 0x3fff, URZ, 0xc0, !UPT ;  /* 0x00003fff19197892 */ /* 0x000fe4000f8ec03f */
[----:B------:R-:W-:Y:S02]  /*1510*/  ULOP3.LUT UR26, UR14, 0x3fff, URZ, 0xc0, !UPT ;  /* 0x00003fff0e1a7892 */ /* 0x000fe4000f8ec03f */
[----:B------:R-:W-:-:S02]  /*1520*/  ULOP3.LUT UR14, UR25, 0x10000, URZ, 0xfc, !UPT ;  /* 0x00010000190e7892 */ /* 0x000fc4000f8efc3f */
[----:B------:R-:W-:Y:S02]  /*1530*/  ULOP3.LUT UR23, UR26, 0x10000, URZ, 0xfc, !UPT ;  /* 0x000100001a177892 */ /* 0x000fe4000f8efc3f */
[----:B------:R-:W-:Y:S02]  /*1540*/  ULEA UR14, UR13, UR14, 0x9 ;  /* 0x0000000e0d0e7291 */ /* 0x000fe4000f8e483f */
[----:B------:R-:W-:Y:S01]  /*1550*/  ULEA UR15, UR27, UR23, 0xa ;  /* 0x000000171b0f7291 */ /* 0x000fe2000f8e503f */
[----:B------:R-:W-:Y:S01]  /*1560*/  UMOV UR17, 0x40000040 ;  /* 0x4000004000117882 */ /* 0x000fe20000000000 */
[----:B------:R-:W-:Y:S01]  /*1570*/  UMOV UR19, 0x40000040 ;  /* 0x4000004000137882 */ /* 0x000fe20000000000 */
[----:B------:R-:W-:Y:S02]  /*1580*/  UIADD3 UR21, UR27, 0x1, URZ ;  /* 0x000000011b157890 */ /* 0x000fe4000fffe03f */
[----:B------:R-:W-:Y:S02]  /*1590*/  UMOV UR16, UR14 ;  /* 0x0000000e00107c82 */ /* 0x000fe40008000000 */
[----:B------:R-:W-:Y:S01]  /*15a0*/  UMOV UR18, UR15 ;  /* 0x0000000f00127c82 */ /* 0x000fe20008000000 */
[----:B------:R-:W-:Y:S01]  /*15b0*/  UISETP.NE.AND UP0, UPT, UR21, 0x4, UPT ;  /* 0x000000041500788c */ /* 0x000fe2000bf05270 */
[----:B------:R-:W-:Y:S01]  /*15c0*/  HGMMA.64x128x16.F32 R88, gdesc[UR16], RZ, !UPT, gsb0 ;  /* 0x01e00000105879f0 */ /* 0x000fe2000c0008ff */
[----:B------:R-:W-:-:S02]  /*15d0*/  UIADD3 UR16, UR14, 0x2, URZ ;  /* 0x000000020e107890 */ /* 0x000fc4000fffe03f */
[----:B------:R-:W-:Y:S01]  /*15e0*/  UIADD3 UR18, UR15, 0x2, URZ ;  /* 0x000000020f127890 */ /* 0x000fe2000fffe03f */
[----:B------:R-:W-:Y:S01]  /*15f0*/  UMOV UR17, 0x40000040 ;  /* 0x4000004000117882 */ /* 0x000fe20000000000 */
[----:B------:R-:W-:Y:S01]  /*1600*/  UMOV UR19, 0x40000040 ;  /* 0x4000004000137882 */ /* 0x000fe20000000000 */
[----:B------:R-:W-:Y:S01]  /*1610*/  USEL UR21, UR21, URZ, UP0 ;  /* 0x0000003f15157287 */ /* 0x000fe20008000000 */
[----:B------:R-:W-:Y:S02]  /*1620*/  WARPGROUP.DEPBAR.LE gsb0, 0x0 ;  /* 0x00008000000079c5 */ /* 0x000fe40000010000 */
[----:B------:R-:W-:-:S06]  /*1630*/  WARPGROUP.ARRIVE ;  /* 0x00000000000079c5 */ /* 0x000fcc0000000000 */
[----:B------:R-:W-:Y:S01]  /*1640*/  HGMMA.64x128x16.F32 R88, gdesc[UR16], R88, gsb0 ;  /* 0x01e00000105879f0 */ /* 0x000fe20008000858 */
[----:B------:R-:W-:Y:S02]  /*1650*/  UIADD3 UR16, UR14, 0x4, URZ ;  /* 0x000000040e107890 */ /* 0x000fe4000fffe03f */
[----:B------:R-:W-:Y:S01]  /*1660*/  UIADD3 UR18, UR15, 0x4, URZ ;  /* 0x000000040f127890 */ /* 0x000fe2000fffe03f */
[----:B------:R-:W-:Y:S01]  /*1670*/  UMOV UR17, 0x40000040 ;  /* 0x4000004000117882 */ /* 0x000fe20000000000 */
[----:B------:R-:W-:Y:S01]  /*1680*/  UMOV UR19, 0x40000040 ;  /* 0x4000004000137882 */ /* 0x000fe20000000000 */
[----:B------:R-:W-:Y:S02]  /*1690*/  WARPGROUP.DEPBAR.LE gsb0, 0x0 ;  /* 0x00008000000079c5 */ /* 0x000fe40000010000 */
[----:B------:R-:W-:-:S06]  /*16a0*/  WARPGROUP.ARRIVE ;  /* 0x00000000000079c5 */ /* 0x000fcc0000000000 */
[----:B------:R-:W-:Y:S01]  /*16b0*/  HGMMA.64x128x16.F32 R88, gdesc[UR16], R88, gsb0 ;  /* 0x01e00000105879f0 */ /* 0x000fe20008000858 */
[----:B------:R-:W-:Y:S02]  /*16c0*/  UIADD3 UR16, UR14, 0x6, URZ ;  /* 0x000000060e107890 */ /* 0x000fe4000fffe03f */
[----:B------:R-:W-:Y:S01]  /*16d0*/  UIADD3 UR18, UR15, 0x6, URZ ;  /* 0x000000060f127890 */ /* 0x000fe2000fffe03f */
[----:B------:R-:W-:Y:S01]  /*16e0*/  UMOV UR17, 0x40000040 ;  /* 0x4000004000117882 */ /* 0x000fe20000000000 */
[----:B------:R-:W-:Y:S01]  /*16f0*/  UMOV UR19, 0x40000040 ;  /* 0x4000004000137882 */ /* 0x000fe20000000000 */
[----:B------:R-:W-:-:S04]  /*1700*/  USEL UR15, URZ, 0x1, UP0 ;  /* 0x000000013f0f7887 */ /* 0x000fc80008000000 */
[----:B------:R-:W-:Y:S01]  /*1710*/  ULOP3.LUT UR22, UR22, UR15, URZ, 0x3c, !UPT ;  /* 0x0000000f16167292 */ /* 0x000fe2000f8e3c3f */
[----:B------:R-:W-:Y:S02]  /*1720*/  WARPGROUP.DEPBAR.LE gsb0, 0x0 ;  /* 0x00008000000079c5 */ /* 0x000fe40000010000 */
[----:B------:R-:W-:-:S06]  /*1730*/  WARPGROUP.ARRIVE ;  /* 0x00000000000079c5 */ /* 0x000fcc0000000000 */
[----:B------:R-:W-:Y:S03]  /*1740*/  HGMMA.64x128x16.F32 R88, gdesc[UR16], R88, gsb0 ;  /* 0x01e00000105879f0 */ /* 0x000fe60008000858 */
[----:B------:R-:W-:Y:S02]  /*1750*/  WARPGROUP.DEPBAR.LE gsb0, 0x0 ;  /* 0x00008000000079c5 */ /* 0x000fe40000010000 */
[----:B------:R-:W-:Y:S05]  /*1760*/  @!P0 BRA `(.L_x_23) ;  /* 0x0000000000048947 */ /* 0x000fea0003800000 */
[----:B------:R-:W-:Y:S01]  /*1770*/  BPT.TRAP 0x1 ;  /* 0x000000040000795c */ /* 0x000fe20000300000 */
.L_x_23:
[----:B------:R-:W-:Y:S01]  /*1780*/  ULEA UR15, UR21, UR37, 0x3 ;  /* 0x00000025150f7291 */ /* 0x000fe2000f8e183f */
[----:B-1----:R-:W-:-:S05]  /*1790*/  IMAD.U32 R6, RZ, RZ, UR22 ;  /* 0x00000016ff067e24 */ /* 0x002fca000f8e00ff */
[----:B------:R-:W-:-:S04]  /*17a0*/  SHF.L.U32 R6, R6, 0x1f, RZ ;  /* 0x0000001f06067819 */ /* 0x000fc800000006ff */
[----:B------:R-:W1:Y:S02]  /*17b0*/  SYNCS.PHASECHK.TRANS64.TRYWAIT P1, [UR15+0x30800], R6 ;  /* 0x03080006ff0075a7 */ /* 0x000e64000802014f */
[----:B-1----:R-:W-:Y:S05]  /*17c0*/  @!P1 BRA `(.L_x_24) ;  /* 0x000000ac00289947 */ /* 0x002fea0003800000 */
.L_x_141:
[----:B------:R-:W-:Y:S01]  /*17d0*/  ULEA UR15, UR21, UR23, 0xa ;  /* 0x00000017150f7291 */ /* 0x000fe2000f8e503f */
[----:B------:R-:W-:Y:S01]  /*17e0*/  WARPGROUP.ARRIVE ;  /* 0x00000000000079c5 */ /* 0x000fe20000000000 */
[----:B------:R-:W-:Y:S01]  /*17f0*/  UIADD3 UR16, UR14, 0x200, URZ ;  /* 0x000002000e107890 */ /* 0x000fe2000fffe03f */
[----:B-1----:R-:W1:Y:S01]  /*1800*/  MUFU.RCP64H R7, 2.3591403961181640625 ;  /* 0x4002df8500077908 */ /* 0x002e620000001800 */
[----:B------:R-:W-:Y:S01]  /*1810*/  UMOV UR19, 0x40000040 ;  /* 0x4000004000137882 */ /* 0x000fe20000000000 */
[----:B------:R-:W-:Y:S01]  /*1820*/  UMOV UR17, 0x40000040 ;  /* 0x4000004000117882 */ /* 0x000fe20000000000 */
[----:B------:R-:W-:Y:S01]  /*1830*/  IMAD.MOV.U32 R8, RZ, RZ, 0x458a2bb4 ;  /* 0x458a2bb4ff087424 */ /* 0x000fe200078e00ff */
[----:B------:R-:W-:Y:S01]  /*1840*/  UMOV UR18, UR15 ;  /* 0x0000000f00127c82 */ /* 0x000fe20008000000 */
[----:B------:R-:W-:Y:S01]  /*1850*/  IMAD.MOV.U32 R9, RZ, RZ, 0x4002df85 ;  /* 0x4002df85ff097424 */ /* 0x000fe200078e00ff */
[----:B------:R-:W-:Y:S01]  /*1860*/  UMOV UR30, 0x2c515da4 ;  /* 0x2c515da4001e7882 */ /* 0x000fe20000000000 */
[----:B------:R-:W-:Y:S01]  /*1870*/  IMAD.MOV.U32 R6, RZ, RZ, RZ ;  /* 0x000000ffff067224 */ /* 0x000fe200078e00ff */
[----:B------:R-:W-:Y:S01]  /*1880*/  HGMMA.64x128x16.F32 R24, gdesc[UR16], RZ, !UPT, gsb0 ;  /* 0x01e00000101879f0 */ /* 0x000fe2000c0008ff */
[----:B------:R-:W-:Y:S01]  /*1890*/  UMOV UR31, 0x3fd6fc2a ;  /* 0x3fd6fc2a001f7882 */ /* 0x000fe20000000000 */
[----:B------:R-:W-:Y:S01]  /*18a0*/  IMAD.MOV.U32 R10, RZ, RZ, -0x748574fc ;  /* 0x8b7a8b04ff0a7424 */ /* 0x000fe200078e00ff */
[----:B------:R-:W-:Y:S01]  /*18b0*/  UMOV UR16, 0x3ae80f1e ;  /* 0x3ae80f1e00107882 */ /* 0x000fe20000000000 */
[----:B------:R-:W-:Y:S01]  /*18c0*/  IMAD.MOV.U32 R11, RZ, RZ, 0x3ed0ee25 ;  /* 0x3ed0ee25ff0b7424 */ /* 0x000fe200078e00ff */
[----:B------:R-:W-:Y:S01]  /*18d0*/  UMOV UR17, 0x3eb1380b ;  /* 0x3eb1380b00117882 */ /* 0x000fe20000000000 */
[----:B------:R-:W-:Y:S01]  /*18e0*/  UIADD3 UR18, UR15, 0x2, URZ ;  /* 0x000000020f127890 */ /* 0x000fe2000fffe03f */
[----:B------:R-:W-:Y:S01]  /*18f0*/  IMAD.MOV.U32 R18, RZ, RZ, -0x105c611 ;  /* 0xfefa39efff127424 */ /* 0x000fe200078e00ff */
[----:B------:R-:W-:-:S04]  /*1900*/  UMOV UR19, 0x40000040 ;  /* 0x4000004000137882 */ /* 0x000fc80000000000 */
[----:B-1----:R-:W-:Y:S01]  /*1910*/  DFMA R8, R6, -R8, 1 ;  /* 0x3ff000000608742b */ /* 0x002fe20000000808 */
[----:B------:R-:W-:Y:S01]  /*1920*/  UMOV UR32, 0xa9ab0956 ;  /* 0xa9ab095600207882 */ /* 0x000fe20000000000 */
[----:B------:R-:W-:Y:S01]  /*1930*/  UMOV UR33, 0x3f1745cb ;  /* 0x3f1745cb00217882 */ /* 0x000fe20000000000 */
[----:B------:R-:W-:Y:S01]  /*1940*/  IMAD.MOV.U32 R19, RZ, RZ, 0x3fe62e42 ;  /* 0x3fe62e42ff137424 */ /* 0x000fe200078e00ff */
[----:B------:R-:W-:Y:S01]  /*1950*/  STL.128 [R1+0x20], RZ ;  /* 0x000020ff01007387 */ /* 0x000fe20000100c00 */
[----:B------:R-:W-:-:S03]  /*1960*/  UIADD3 UR23, UR37, 0x308a0, URZ ;  /* 0x000308a025177890 */ /* 0x000fc6000fffe03f */
[----:B------:R-:W-:Y:S01]  /*1970*/  DFMA R8, R8, R8, R8 ;  /* 0x000000080808722b */ /* 0x000fe20000000008 */
[----:B------:R-:W-:Y:S04]  /*1980*/  STL.128 [R1+0x30], RZ ;  /* 0x000030ff01007387 */ /* 0x000fe80000100c00 */
[----:B------:R-:W-:Y:S03]  /*1990*/  STL.128 [R1], RZ ;  /* 0x000000ff01007387 */ /* 0x000fe60000100c00 */
[----:B------:R-:W-:Y:S01]  /*19a0*/  DFMA R12, R6, R8, R6 ;  /* 0x00000008060c722b */ /* 0x000fe20000000006 */
[----:B------:R-:W-:Y:S04]  /*19b0*/  STL.128 [R1+0x50], RZ ;  /* 0x000050ff01007387 */ /* 0x000fe80000100c00 */
[----:B------:R-:W-:Y:S03]  /*19c0*/  STL.128 [R1+0x10], RZ ;  /* 0x000010ff01007387 */ /* 0x000fe60000100c00 */
[C---:B------:R-:W-:Y:S01]  /*19d0*/  DMUL R6, R12.reuse, UR30 ;  /* 0x0000001e0c067c28 */ /* 0x040fe20008000000 */
[----:B------:R-:W-:Y:S04]  /*19e0*/  STL.128 [R1+0x40], RZ ;  /* 0x000040ff01007387 */ /* 0x000fe80000100c00 */
[----:B------:R-:W-:Y:S03]  /*19f0*/  STL.128 [R1+0x60], RZ ;  /* 0x000060ff01007387 */ /* 0x000fe60000100c00 */
[----:B------:R-:W-:Y:S01]  /*1a00*/  DFMA R6, R12, UR30, R6 ;  /* 0x0000001e0c067c2b */ /* 0x000fe20008000006 */
[----:B------:R-:W-:Y:S04]  /*1a10*/  STL.128 [R1+0x70], RZ ;  /* 0x000070ff01007387 */ /* 0x000fe80000100c00 */
[----:B------:R-:W-:Y:S03]  /*1a20*/  STL.128 [R1+0x80], RZ ;  /* 0x000080ff01007387 */ /* 0x000fe60000100c00 */
[C---:B------:R-:W-:Y:S01]  /*1a30*/  DMUL R8, R6.reuse, R6 ;  /* 0x0000000606087228 */ /* 0x040fe20000000000 */
[----:B------:R-:W-:Y:S01]  /*1a40*/  STL.128 [R1+0x90], RZ ;  /* 0x000090ff01007387 */ /* 0x000fe20000100c00 */
[----:B------:R-:W-:-:S03]  /*1a50*/  DADD R14, -R6, UR30 ;  /* 0x0000001e060e7e29 */ /* 0x000fc60008000100 */
[----:B------:R-:W-:Y:S03]  /*1a60*/  STL.128 [R1+0xa0], RZ ;  /* 0x0000a0ff01007387 */ /* 0x000fe60000100c00 */
[----:B------:R-:W-:Y:S01]  /*1a70*/  DFMA R10, R8, UR16, R10 ;  /* 0x00000010080a7c2b */ /* 0x000fe2000800000a */
[----:B------:R-:W-:Y:S01]  /*1a80*/  UMOV UR16, 0x9f02676f ;  /* 0x9f02676f00107882 */ /* 0x000fe20000000000 */
[----:B------:R-:W-:Y:S01]  /*1a90*/  UMOV UR17, 0x3ef3b266 ;  /* 0x3ef3b26600117882 */ /* 0x000fe20000000000 */
[----:B------:R-:W-:Y:S01]  /*1aa0*/  DADD R16, R14, R14 ;  /* 0x000000000e107229 */ /* 0x000fe2000000000e */
[----:B------:R-:W-:Y:S04]  /*1ab0*/  STL.128 [R1+0xb0], RZ ;  /* 0x0000b0ff01007387 */ /* 0x000fe80000100c00 */
[----:B------:R-:W-:Y:S01]  /*1ac0*/  DFMA R10, R8, R10, UR16 ;  /* 0x00000010080a7e2b */ /* 0x000fe2000800000a */
[----:B------:R-:W-:Y:S01]  /*1ad0*/  UIADD3 UR16, UR14, 0x202, URZ ;  /* 0x000002020e107890 */ /* 0x000fe2000fffe03f */
[----:B------:R-:W-:Y:S01]  /*1ae0*/  STL.128 [R1+0xc0], RZ ;  /* 0x0000c0ff01007387 */ /* 0x000fe20000100c00 */
[----:B------:R-:W-:Y:S01]  /*1af0*/  UMOV UR17, 0x40000040 ;  /* 0x4000004000117882 */ /* 0x000fe20000000000 */
[----:B------:R-:W-:-:S02]  /*1b00*/  DFMA R16, -R6, UR30, R16 ;  /* 0x0000001e06107c2b */ /* 0x000fc40008000110 */
[----:B------:R-:W-:Y:S02]  /*1b10*/  STL.128 [R1+0xd0], RZ ;  /* 0x0000d0ff01007387 */ /* 0x000fe40000100c00 */
[----:B------:R-:W-:Y:S02]  /*1b20*/  DFMA R10, R8, R10, UR32 ;  /* 0x00000020080a7e2b */ /* 0x000fe4000800000a */
[----:B------:R-:W-:Y:S02]  /*1b30*/  STL.128 [R1+0xe0], RZ ;  /* 0x0000e0ff01007387 */ /* 0x000fe40000100c00 */
[----:B------:R-:W-:Y:S02]  /*1b40*/  DMUL R16, R12, R16 ;  /* 0x000000100c107228 */ /* 0x000fe40000000000 */
[----:B------:R-:W-:Y:S01]  /*1b50*/  STL.128 [R1+0xf0], RZ ;  /* 0x0000f0ff01007387 */ /* 0x000fe20000100c00 */
[----:B------:R-:W-:Y:S02]  /*1b60*/  WARPGROUP.DEPBAR.LE gsb0, 0x0 ;  /* 0x00008000000079c5 */ /* 0x000fe40000010000 */
[----:B------:R-:W-:-:S06]  /*1b70*/  WARPGROUP.ARRIVE ;  /* 0x00000000000079c5 */ /* 0x000fcc0000000000 */
[----:B------:R-:W-:Y:S01]  /*1b80*/  HGMMA.64x128x16.F32 R24, gdesc[UR16], R24, gsb0 ;  /* 0x01e00000101879f0 */ /* 0x000fe20008000818 */
[----:B------:R-:W-:Y:S01]  /*1b90*/  UMOV UR16, 0x2d1b5154 ;  /* 0x2d1b515400107882 */ /* 0x000fe20000000000 */
[----:B------:R-:W-:Y:S01]  /*1ba0*/  UMOV UR17, 0x3f3c71c7 ;  /* 0x3f3c71c700117882 */ /* 0x000fe20000000000 */
[----:B------:R-:W-:-:S09]  /*1bb0*/  UIADD3 UR18, UR15, 0x4, URZ ;  /* 0x000000040f127890 */ /* 0x000fd2000fffe03f */
[----:B------:R-:W-:Y:S01]  /*1bc0*/  DFMA R10, R8, R10, UR16 ;  /* 0x00000010080a7e2b */ /* 0x000fe2000800000a */
[----:B------:R-:W-:Y:S01]  /*1bd0*/  UMOV UR16, 0x923be72d ;  /* 0x923be72d00107882 */ /* 0x000fe20000000000 */
[----:B------:R-:W-:Y:S01]  /*1be0*/  UMOV UR17, 0x3f624924 ;  /* 0x3f62492400117882 */ /* 0x000fe20000000000 */
[----:B------:R-:W-:-:S05]  /*1bf0*/  UMOV UR19, 0x40000040 ;  /* 0x4000004000137882 */ /* 0x000fca0000000000 */
[----:B------:R-:W-:Y:S01]  /*1c00*/  DFMA R10, R8, R10, UR16 ;  /* 0x00000010080a7e2b */ /* 0x000fe2000800000a */
[----:B------:R-:W-:Y:S01]  /*1c10*/  UMOV UR16, 0x9999a3c4 ;  /* 0x9999a3c400107882 */ /* 0x000fe20000000000 */
[----:B------:R-:W-:-:S06]  /*1c20*/  UMOV UR17, 0x3f899999 ;  /* 0x3f89999900117882 */ /* 0x000fcc0000000000 */
[----:B------:R-:W-:Y:S01]  /*1c30*/  DFMA R14, R8, R10, UR16 ;  /* 0x00000010080e7e2b */ /* 0x000fe2000800000a */
[----:B------:R-:W-:Y:S01]  /*1c40*/  UMOV UR16, 0x55555554 ;  /* 0x5555555400107882 */ /* 0x000fe20000000000 */
[----:B------:R-:W-:Y:S01]  /*1c50*/  UMOV UR17, 0x3fb55555 ;  /* 0x3fb5555500117882 */ /* 0x000fe20000000000 */
[----:B------:R-:W-:-:S05]  /*1c60*/  DFMA R10, R18, 1, R6 ;  /* 0x3ff00000120a782b */ /* 0x000fca0000000006 */
[----:B------:R-:W-:Y:S01]  /*1c70*/  DFMA R14, R8, R14, UR16 ;  /* 0x00000010080e7e2b */ /* 0x000fe2000800000e */
[----:B------:R-:W-:Y:S01]  /*1c80*/  UMOV UR16, 0xffda0d24 ;  /* 0xffda0d2400107882 */ /* 0x000fe20000000000 */
[----:B------:R-:W-:Y:S01]  /*1c90*/  UMOV UR17, 0x3c7777d0 ;  /* 0x3c7777d000117882 */ /* 0x000fe20000000000 */
[----:B------:R-:W-:-:S05]  /*1ca0*/  DFMA R12, R18, -1, R10 ;  /* 0xbff00000120c782b */ /* 0x000fca000000000a */
[----:B------:R-:W-:Y:S01]  /*1cb0*/  DMUL R14, R8, R14 ;  /* 0x0000000e080e7228 */ /* 0x000fe20000000000 */
[----:B------:R-:W-:Y:S02]  /*1cc0*/  IMAD.U32 R8, RZ, RZ, UR27 ;  /* 0x0000001bff087e24 */ /* 0x000fe4000f8e00ff */
[----:B------:R-:W-:Y:S02]  /*1cd0*/  DADD R12, -R6, R12 ;  /* 0x00000000060c7229 */ /* 0x000fe4000000010c */
[----:B------:R-:W-:-:S03]  /*1ce0*/  IMAD R225, R8, 0x80, R5 ;  /* 0x0000008008e17824 */ /* 0x000fc600078e0205 */
[----:B------:R-:W-:Y:S01]  /*1cf0*/  DFMA R14, R6, R14, R16 ;  /* 0x0000000e060e722b */ /* 0x000fe20000000010 */
[----:B------:R-:W-:Y:S01]  /*1d00*/  IMAD.MOV.U32 R6, RZ, RZ, 0x3b39803f ;  /* 0x3b39803fff067424 */ /* 0x000fe200078e00ff */
[----:B------:R-:W-:Y:S01]  /*1d10*/  LEA R225, R225, UR37, 0x2 ;  /* 0x00000025e1e17c11 */ /* 0x000fe2000f8e10ff */
[----:B------:R-:W-:-:S05]  /*1d20*/  IMAD.MOV.U32 R7, RZ, RZ, 0x3c7abc9e ;  /* 0x3c7abc9eff077424 */ /* 0x000fca00078e00ff */
[----:B------:R-:W-:-:S08]  /*1d30*/  DADD R12, R14, -R12 ;  /* 0x000000000e0c7229 */ /* 0x000fd0000000080c */
[----:B------:R-:W-:-:S08]  /*1d40*/  DFMA R12, R6, 1, R12 ;  /* 0x3ff00000060c782b */ /* 0x000fd0000000000c */
[----:B------:R-:W-:-:S08]  /*1d50*/  DADD R12, R10, R12 ;  /* 0x000000000a0c7229 */ /* 0x000fd0000000000c */
[----:B------:R-:W-:Y:S01]  /*1d60*/  DMUL R6, R12, UR16 ;  /* 0x000000100c067c28 */ /* 0x000fe20008000000 */
[----:B------:R-:W-:Y:S01]  /*1d70*/  UMOV UR16, 0x652b82fe ;  /* 0x652b82fe00107882 */ /* 0x000fe20000000000 */
[----:B------:R-:W-:-:S06]  /*1d80*/  UMOV UR17, 0x3ff71547 ;  /* 0x3ff7154700117882 */ /* 0x000fcc0000000000 */
[----:B------:R-:W-:Y:S01]  /*1d90*/  DFMA R8, R12, UR16, R6 ;  /* 0x000000100c087c2b */ /* 0x000fe20008000006 */
[----:B------:R-:W-:Y:S01]  /*1da0*/  UIADD3 UR16, UR14, 0x204, URZ ;  /* 0x000002040e107890 */ /* 0x000fe2000fffe03f */
[----:B------:R-:W-:-:S04]  /*1db0*/  UMOV UR17, 0x40000040 ;  /* 0x4000004000117882 */ /* 0x000fc80000000000 */
[----:B------:R-:W1:Y:S01]  /*1dc0*/  F2F.F32.F64 R224, R8 ;  /* 0x0000000800e07310 */ /* 0x000e620000301000 */
[----:B------:R-:W-:Y:S02]  /*1dd0*/  WARPGROUP.DEPBAR.LE gsb0, 0x0 ;  /* 0x00008000000079c5 */ /* 0x000fe40000010000 */
[----:B------:R-:W1:Y:S04]  /*1de0*/  LDS.64 R14, [R225+0x30000] ;  /* 0x03000000e10e7984 */ /* 0x000e680000000a00 */
[----:B------:R-:W2:Y:S04]  /*1df0*/  LDS.64 R20, [R225+0x30020] ;  /* 0x03002000e1147984 */ /* 0x000ea80000000a00 */
[----:B------:R-:W3:Y:S04]  /*1e00*/  LDS.64 R10, [R225+0x30040] ;  /* 0x03004000e10a7984 */ /* 0x000ee80000000a00 */
[----:B------:R-:W-:Y:S04]  /*1e10*/  LDS.64 R6, [R225+0x30060] ;  /* 0x03006000e1067984 */ /* 0x000fe80000000a00 */
[----:B------:R-:W-:Y:S04]  /*1e20*/  LDS.64 R218, [R225+0x30080] ;  /* 0x03008000e1da7984 */ /* 0x000fe80000000a00 */
[----:B------:R-:W-:Y:S04]  /*1e30*/  LDS.64 R216, [R225+0x300a0] ;  /* 0x0300a000e1d87984 */ /* 0x000fe80000000a00 */
[----:B------:R-:W-:Y:S04]  /*1e40*/  LDS.64 R18, [R225+0x300c0] ;  /* 0x0300c000e1127984 */ /* 0x000fe80000000a00 */
[----:B------:R-:W4:Y:S01]  /*1e50*/  LDS.64 R16, [R225+0x300e0] ;  /* 0x0300e000e1107984 */ /* 0x000f220000000a00 */
[----:B------:R-:W-:-:S06]  /*1e60*/  WARPGROUP.ARRIVE ;  /* 0x00000000000079c5 */ /* 0x000fcc0000000000 */
[----:B------:R-:W-:Y:S01]  /*1e70*/  HGMMA.64x128x16.F32 R24, gdesc[UR16], R24, gsb0 ;  /* 0x01e00000101879f0 */ /* 0x000fe20008000818 */
[----:B------:R-:W-:Y:S02]  /*1e80*/  ULEA UR17, UR36, UR39, 0x1 ;  /* 0x0000002724117291 */ /* 0x000fe4000f8e083f */
[----:B------:R-:W-:Y:S01]  /*1e90*/  UIADD3 UR16, UR14, 0x206, URZ ;  /* 0x000002060e107890 */ /* 0x000fe2000fffe03f */
[C---:B-1----:R-:W-:Y:S01]  /*1ea0*/  FMUL R12, R224.reuse, R14 ;  /* 0x0000000ee00c7220 */ /* 0x042fe20000400000 */
[C---:B------:R-:W-:Y:S01]  /*1eb0*/  FMUL R13, R224.reuse, R15 ;  /* 0x0000000fe00d7220 */ /* 0x040fe20000400000 */
[----:B------:R-:W-:Y:S01]  /*1ec0*/  UIADD3 UR18, UR15, 0x6, URZ ;  /* 0x000000060f127890 */ /* 0x000fe2000fffe03f */
[C---:B--2---:R-:W-:Y:S01]  /*1ed0*/  FMUL R20, R224.reuse, R20 ;  /* 0x00000014e0147220 */ /* 0x044fe20000400000 */
[C---:B------:R-:W-:Y:S01]  /*1ee0*/  FMUL R21, R224.reuse, R21 ;  /* 0x00000015e0157220 */ /* 0x040fe20000400000 */
[----:B------:R-:W-:Y:S01]  /*1ef0*/  IMAD.MOV.U32 R14, RZ, RZ, R12 ;  /* 0x000000ffff0e7224 */ /* 0x000fe200078e000c */
[----:B------:R-:W-:Y:S01]  /*1f00*/  ULEA UR14, UR17, UR23, 0x3 ;  /* 0x00000017110e7291 */ /* 0x000fe2000f8e183f */
[C---:B---3--:R-:W-:Y:S01]  /*1f10*/  FMUL R8, R224.reuse, R10 ;  /* 0x0000000ae0087220 */ /* 0x048fe20000400000 */
[----:B------:R-:W-:Y:S01]  /*1f20*/  FMUL R9, R224, R11 ;  /* 0x0000000be0097220 */ /* 0x000fe20000400000 */
[----:B------:R-:W-:Y:S01]  /*1f30*/  IMAD.MOV.U32 R15, RZ, RZ, R13 ;  /* 0x000000ffff0f7224 */ /* 0x000fe200078e000d */
[----:B------:R-:W-:Y:S01]  /*1f40*/  UMOV UR17, 0x40000040 ;  /* 0x4000004000117882 */ /* 0x000fe20000000000 */
[----:B------:R-:W-:Y:S01]  /*1f50*/  IMAD.MOV.U32 R10, RZ, RZ, R8 ;  /* 0x000000ffff0a7224 */ /* 0x000fe200078e0008 */
[----:B------:R-:W-:Y:S01]  /*1f60*/  UMOV UR19, 0x40000040 ;  /* 0x4000004000137882 */ /* 0x000fe20000000000 */
[----:B------:R-:W-:Y:S01]  /*1f70*/  IMAD.MOV.U32 R11, RZ, RZ, R9 ;  /* 0x000000ffff0b7224 */ /* 0x000fe200078e0009 */
[----:B------:R1:W-:Y:S01]  /*1f80*/  STL.128 [R1], R12 ;  /* 0x0000000c01007387 */ /* 0x0003e20000100c00 */
[----:B------:R-:W-:-:S02]  /*1f90*/  IMAD.MOV.U32 R22, RZ, RZ, R20 ;  /* 0x000000ffff167224 */ /* 0x000fc400078e0014 */
[----:B------:R-:W-:Y:S01]  /*1fa0*/  IMAD.MOV.U32 R23, RZ, RZ, R21 ;  /* 0x000000ffff177224 */ /* 0x000fe200078e0015 */
[----:B------:R2:W-:Y:S04]  /*1fb0*/  STL.128 [R1+0x20], R8 ;  /* 0x0000200801007387 */ /* 0x0005e80000100c00 */
[----:B------:R-:W-:Y:S01]  /*1fc0*/  STL.128 [R1+0x10], R20 ;  /* 0x0000101401007387 */ /* 0x000fe20000100c00 */
[C---:B----4-:R-:W-:Y:S01]  /*1fd0*/  FMUL R16, R224.reuse, R16 ;  /* 0x00000010e0107220 */ /* 0x050fe20000400000 */
[C---:B------:R-:W-:Y:S01]  /*1fe0*/  FMUL R17, R224.reuse, R17 ;  /* 0x00000011e0117220 */ /* 0x040fe20000400000 */
[C---:B-1----:R-:W-:Y:S01]  /*1ff0*/  FMUL R12, R224.reuse, R218 ;  /* 0x000000dae00c7220 */ /* 0x042fe20000400000 */
[C---:B------:R-:W-:Y:S01]  /*2000*/  FMUL R13, R224.reuse, R219 ;  /* 0x000000dbe00d7220 */ /* 0x040fe20000400000 */
[C---:B--2---:R-:W-:Y:S01]  /*2010*/  FMUL R8, R224.reuse, R6 ;  /* 0x00000006e0087220 */ /* 0x044fe20000400000 */
[----:B------:R-:W-:Y:S01]  /*2020*/  FMUL R9, R224, R7 ;  /* 0x00000007e0097220 */ /* 0x000fe20000400000 */
[----:B------:R-:W-:-:S02]  /*2030*/  IMAD.MOV.U32 R14, RZ, RZ, R12 ;  /* 0x000000ffff0e7224 */ /* 0x000fc400078e000c */
[----:B------:R-:W-:Y:S02]  /*2040*/  IMAD.MOV.U32 R10, RZ, RZ, R8 ;  /* 0x000000ffff0a7224 */ /* 0x000fe400078e0008 */
[----:B------:R-:W-:Y:S02]  /*2050*/  IMAD.MOV.U32 R11, RZ, RZ, R9 ;  /* 0x000000ffff0b7224 */ /* 0x000fe400078e0009 */
[----:B------:R-:W-:-:S03]  /*2060*/  IMAD.MOV.U32 R15, RZ, RZ, R13 ;  /* 0x000000ffff0f7224 */ /* 0x000fc600078e000d */
[----:B------:R1:W-:Y:S04]  /*2070*/  STL.128 [R1+0x30], R8 ;  /* 0x0000300801007387 */ /* 0x0003e80000100c00 */
[----:B------:R2:W-:Y:S01]  /*2080*/  STL.128 [R1+0x40], R12 ;  /* 0x0000400c01007387 */ /* 0x0005e20000100c00 */
[C---:B-1----:R-:W-:Y:S01]  /*2090*/  FMUL R8, R224.reuse, R216 ;  /* 0x000000d8e0087220 */ /* 0x042fe20000400000 */
[----:B------:R-:W-:-:S03]  /*20a0*/  FMUL R9, R224, R217 ;  /* 0x000000d9e0097220 */ /* 0x000fc60000400000 */
[----:B------:R-:W-:Y:S02]  /*20b0*/  IMAD.MOV.U32 R10, RZ, RZ, R8 ;  /* 0x000000ffff0a7224 */ /* 0x000fe400078e0008 */
[C---:B--2---:R-:W-:Y:S01]  /*20c0*/  FMUL R12, R224.reuse, R18 ;  /* 0x00000012e00c7220 */ /* 0x044fe20000400000 */
[----:B------:R-:W-:Y:S02]  /*20d0*/  IMAD.MOV.U32 R11, RZ, RZ, R9 ;  /* 0x000000ffff0b7224 */ /* 0x000fe400078e0009 */
[----:B------:R-:W-:Y:S01]  /*20e0*/  FMUL R13, R224, R19 ;  /* 0x00000013e00d7220 */ /* 0x000fe20000400000 */
[----:B------:R-:W-:Y:S02]  /*20f0*/  IMAD.MOV.U32 R18, RZ, RZ, R16 ;  /* 0x000000ffff127224 */ /* 0x000fe400078e0010 */
[----:B------:R-:W-:Y:S01]  /*2100*/  IMAD.MOV.U32 R14, RZ, RZ, R12 ;  /* 0x000000ffff0e7224 */ /* 0x000fe200078e000c */
[----:B------:R-:W-:Y:S01]  /*2110*/  STL.128 [R1+0x50], R8 ;  /* 0x0000500801007387 */ /* 0x000fe20000100c00 */
[----:B------:R-:W-:-:S02]  /*2120*/  IMAD.MOV.U32 R15, RZ, RZ, R13 ;  /* 0x000000ffff0f7224 */ /* 0x000fc400078e000d */
[----:B------:R-:W-:-:S03]  /*2130*/  IMAD.MOV.U32 R19, RZ, RZ, R17 ;  /* 0x000000ffff137224 */ /* 0x000fc600078e0011 */
[----:B------:R-:W-:Y:S04]  /*2140*/  STL.128 [R1+0x60], R12 ;  /* 0x0000600c01007387 */ /* 0x000fe80000100c00 */
[----:B------:R-:W-:Y:S01]  /*2150*/  STL.128 [R1+0x70], R16 ;  /* 0x0000701001007387 */ /* 0x000fe20000100c00 */
[----:B------:R-:W-:-:S03]  /*2160*/  WARPGROUP.DEPBAR.LE gsb0, 0x0 ;  /* 0x00008000000079c5 */ /* 0x000fc60000010000 */
[----:B------:R-:W1:Y:S04]  /*2170*/  LDS.64 R220, [R225+0x30100] ;  /* 0x03010000e1dc7984 */ /* 0x000e680000000a00 */
[----:B------:R-:W2:Y:S04]  /*2180*/  LDS.64 R20, [R225+0x30120] ;  /* 0x03012000e1147984 */ /* 0x000ea80000000a00 */
[----:B------:R-:W3:Y:S04]  /*2190*/  LDS.64 R6, [R225+0x30140] ;  /* 0x03014000e1067984 */ /* 0x000ee80000000a00 */
[----:B------:R-:W-:Y:S04]  /*21a0*/  LDS.64 R22, [R225+0x30160] ;  /* 0x03016000e1167984 */ /* 0x000fe80000000a00 */
[----:B------:R-:W4:Y:S04]  /*21b0*/  LDS.64 R216, [R225+0x30180] ;  /* 0x03018000e1d87984 */ /* 0x000f280000000a00 */
[----:B------:R-:W5:Y:S04]  /*21c0*/  LDS.64 R218, [R225+0x301a0] ;  /* 0x0301a000e1da7984 */ /* 0x000f680000000a00 */
[----:B------:R-:W5:Y:S01]  /*21d0*/  LDS.64 R222, [R225+0x301c0] ;  /* 0x0301c000e1de7984 */ /* 0x000f620000000a00 */
[C---:B-1----:R-:W-:Y:S01]  /*21e0*/  FMUL R8, R224.reuse, R220 ;  /* 0x000000dce0087220 */ /* 0x042fe20000400000 */
[----:B------:R-:W-:-:S02]  /*21f0*/  FMUL R9, R224, R221 ;  /* 0x000000dde0097220 */ /* 0x000fc40000400000 */
[----:B------:R-:W1:Y:S01]  /*2200*/  LDS.64 R220, [R225+0x301e0] ;  /* 0x0301e000e1dc7984 */ /* 0x000e620000000a00 */
[----:B------:R-:W-:Y:S01]  /*2210*/  WARPGROUP.ARRIVE ;  /* 0x00000000000079c5 */ /* 0x000fe20000000000 */
[C---:B--2---:R-:W-:Y:S01]  /*2220*/  FMUL R12, R224.reuse, R20 ;  /* 0x00000014e00c7220 */ /* 0x044fe20000400000 */
[C---:B------:R-:W-:Y:S01]  /*2230*/  FMUL R13, R224.reuse, R21 ;  /* 0x00000015e00d7220 */ /* 0x040fe20000400000 */
[----:B------:R-:W-:Y:S02]  /*2240*/  IMAD.MOV.U32 R10, RZ, RZ, R8 ;  /* 0x000000ffff0a7224 */ /* 0x000fe400078e0008 */
[C---:B---3--:R-:W-:Y:S01]  /*2250*/  FMUL R16, R224.reuse, R6 ;  /* 0x00000006e0107220 */ /* 0x048fe20000400000 */
[----:B------:R-:W-:Y:S01]  /*2260*/  FMUL R17, R224, R7 ;  /* 0x00000007e0117220 */ /* 0x000fe20000400000 */
[----:B------:R-:W-:Y:S01]  /*2270*/  HGMMA.64x128x16.F32 R24, gdesc[UR16], R24, gsb0 ;  /* 0x01e00000101879f0 */ /* 0x000fe20008000818 */
[----:B------:R-:W-:Y:S02]  /*2280*/  IMAD.MOV.U32 R11, RZ, RZ, R9 ;  /* 0x000000ffff0b7224 */ /* 0x000fe400078e0009 */
[----:B------:R-:W-:-:S02]  /*2290*/  IMAD.MOV.U32 R14, RZ, RZ, R12 ;  /* 0x000000ffff0e7224 */ /* 0x000fc400078e000c */
[----:B------:R-:W-:Y:S01]  /*22a0*/  IMAD.MOV.U32 R15, RZ, RZ, R13 ;  /* 0x000000ffff0f7224 */ /* 0x000fe200078e000d */
[----:B------:R2:W-:Y:S01]  /*22b0*/  STL.128 [R1+0x80], R8 ;  /* 0x0000800801007387 */ /* 0x0005e20000100c00 */
[----:B------:R-:W-:Y:S02]  /*22c0*/  IMAD.MOV.U32 R18, RZ, RZ, R16 ;  /* 0x000000ffff127224 */ /* 0x000fe400078e0010 */
[C---:B----4-:R-:W-:Y:S01]  /*22d0*/  FMUL R216, R224.reuse, R216 ;  /* 0x000000d8e0d87220 */ /* 0x050fe20000400000 */
[----:B------:R-:W-:Y:S01]  /*22e0*/  IMAD.MOV.U32 R19, RZ, RZ, R17 ;  /* 0x000000ffff137224 */ /* 0x000fe200078e0011 */
[----:B------:R5:W-:Y:S01]  /*22f0*/  STL.128 [R1+0x90], R12 ;  /* 0x0000900c01007387 */ /* 0x000be20000100c00 */
[----:B------:R-:W-:Y:S01]  /*2300*/  FMUL R217, R224, R217 ;  /* 0x000000d9e0d97220 */ /* 0x000fe20000400000 */
[----:B------:R-:W-:Y:S02]  /*2310*/  IMAD.U32 R6, RZ, RZ, UR20 ;  /* 0x00000014ff067e24 */ /* 0x000fe4000f8e00ff */
[----:B------:R3:W-:Y:S03]  /*2320*/  STL.128 [R1+0xa0], R16 ;  /* 0x0000a01001007387 */ /* 0x0007e60000100c00 */
[----:B------:R-:W-:Y:S01]  /*2330*/  SHF.L.U32 R6, R6, 0x1f, RZ ;  /* 0x0000001f06067819 */ /* 0x000fe200000006ff */
[C---:B--2---:R-:W-:Y:S01]  /*2340*/  FMUL R8, R224.reuse, R22 ;  /* 0x00000016e0087220 */ /* 0x044fe20000400000 */
[C---:B------:R-:W-:Y:S01]  /*2350*/  FMUL R9, R224.reuse, R23 ;  /* 0x00000017e0097220 */ /* 0x040fe20000400000 */
[C---:B-----5:R-:W-:Y:S01]  /*2360*/  FMUL R12, R224.reuse, R218 ;  /* 0x000000dae00c7220 */ /* 0x060fe20000400000 */
[----:B------:R-:W-:Y:S01]  /*2370*/  FMUL R13, R224, R219 ;  /* 0x000000dbe00d7220 */ /* 0x000fe20000400000 */
[----:B------:R-:W-:-:S02]  /*2380*/  IMAD.MOV.U32 R10, RZ, RZ, R8 ;  /* 0x000000ffff0a7224 */ /* 0x000fc400078e0008 */
[C---:B---3--:R-:W-:Y:S01]  /*2390*/  FMUL R16, R224.reuse, R222 ;  /* 0x000000dee0107220 */ /* 0x048fe20000400000 */
[C---:B------:R-:W-:Y:S01]  /*23a0*/  FMUL R17, R224.reuse, R223 ;  /* 0x000000dfe0117220 */ /* 0x040fe20000400000 */
[----:B------:R-:W-:Y:S02]  /*23b0*/  IMAD.MOV.U32 R11, RZ, RZ, R9 ;  /* 0x000000ffff0b7224 */ /* 0x000fe400078e0009 */
[C---:B-1----:R-:W-:Y:S01]  /*23c0*/  FMUL R220, R224.reuse, R220 ;  /* 0x000000dce0dc7220 */ /* 0x042fe20000400000 */
[----:B------:R-:W-:Y:S01]  /*23d0*/  FMUL R221, R224, R221 ;  /* 0x000000dde0dd7220 */ /* 0x000fe20000400000 */
[----:B------:R-:W-:Y:S02]  /*23e0*/  IMAD.MOV.U32 R218, RZ, RZ, R216 ;  /* 0x000000ffffda7224 */ /* 0x000fe400078e00d8 */
[----:B------:R-:W-:Y:S01]  /*23f0*/  IMAD.MOV.U32 R219, RZ, RZ, R217 ;  /* 0x000000ffffdb7224 */ /* 0x000fe200078e00d9 */
[----:B------:R1:W-:Y:S01]  /*2400*/  STL.128 [R1+0xb0], R8 ;  /* 0x0000b00801007387 */ /* 0x0003e20000100c00 */
[----:B------:R-:W-:-:S02]  /*2410*/  IMAD.MOV.U32 R14, RZ, RZ, R12 ;  /* 0x000000ffff0e7224 */ /* 0x000fc400078e000c */
[----:B------:R-:W-:Y:S01]  /*2420*/  IMAD.MOV.U32 R15, RZ, RZ, R13 ;  /* 0x000000ffff0f7224 */ /* 0x000fe200078e000d */
[----:B------:R1:W-:Y:S01]  /*2430*/  STL.128 [R1+0xc0], R216 ;  /* 0x0000c0d801007387 */ /* 0x0003e20000100c00 */
[----:B------:R-:W-:Y:S02]  /*2440*/  IMAD.MOV.U32 R18, RZ, RZ, R16 ;  /* 0x000000ffff127224 */ /* 0x000fe400078e0010 */
[----:B------:R-:W-:Y:S01]  /*2450*/  IMAD.MOV.U32 R19, RZ, RZ, R17 ;  /* 0x000000ffff137224 */ /* 0x000fe200078e0011 */
[----:B------:R1:W-:Y:S01]  /*2460*/  STL.128 [R1+0xd0], R12 ;  /* 0x0000d00c01007387 */ /* 0x0003e20000100c00 */
[----:B------:R-:W-:Y:S02]  /*2470*/  IMAD.MOV.U32 R222, RZ, RZ, R220 ;  /* 0x000000ffffde7224 */ /* 0x000fe400078e00dc */
[----:B------:R-:W-:Y:S01]  /*2480*/  IMAD.MOV.U32 R223, RZ, RZ, R221 ;  /* 0x000000ffffdf7224 */ /* 0x000fe200078e00dd */
[----:B------:R1:W-:Y:S04]  /*2490*/  STL.128 [R1+0xe0], R16 ;  /* 0x0000e01001007387 */ /* 0x0003e80000100c00 */
[----:B------:R1:W-:Y:S01]  /*24a0*/  STL.128 [R1+0xf0], R220 ;  /* 0x0000f0dc01007387 */ /* 0x0003e20000100c00 */
[----:B------:R-:W-:-:S02]  /*24b0*/  WARPGROUP.DEPBAR.LE gsb0, 0x0 ;  /* 0x00008000000079c5 */ /* 0x000fc40000010000 */
[----:B------:R-:W2:Y:S02]  /*24c0*/  SYNCS.PHASECHK.TRANS64.TRYWAIT P1, [UR14], R6 ;  /* 0x00000006ff0075a7 */ /* 0x000ea4000802014e */
[----:B-12---:R-:W-:Y:S05]  /*24d0*/  @!P1 BRA `(.L_x_25) ;  /* 0x0000009c00fc9947 */ /* 0x006fea0003800000 */
.L_x_142:
[----:B------:R-:W2:Y:S04]  /*24e0*/  LDL.128 R216, [R1] ;  /* 0x0000000001d87983 */ /* 0x000ea80000100c00 */
[----:B------:R-:W3:Y:S04]  /*24f0*/  LDL.128 R12, [R1+0x10] ;  /* 0x00001000010c7983 */ /* 0x000ee80000100c00 */
[----:B------:R-:W4:Y:S04]  /*2500*/  LDL.128 R8, [R1+0x20] ;  /* 0x0000200001087983 */ /* 0x000f280000100c00 */
[----:B------:R-:W5:Y:S01]  /*2510*/  LDL.128 R16, [R1+0x30] ;  /* 0x0000300001107983 */ /* 0x000f620000100c00 */
[C---:B-1----:R-:W-:Y:S01]  /*2520*/  VIADD R7, R3.reuse, 0x1 ;  /* 0x0000000103077836 */ /* 0x042fe20000000000 */
[----:B------:R-:W-:Y:S01]  /*2530*/  ULDC UR18, c[0x0][0xa04] ;  /* 0x0002810000127ab9 */ /* 0x000fe20000000800 */
[----:B------:R-:W-:Y:S01]  /*2540*/  VIADD R6, R2, 0x8 ;  /* 0x0000000802067836 */ /* 0x000fe20000000000 */
[----:B------:R-:W5:Y:S01]  /*2550*/  LDL.128 R20, [R1+0x40] ;  /* 0x0000400001147983 */ /* 0x000f620000100c00 */
[----:B------:R-:W-:Y:S01]  /*2560*/  VIADD R221, R3, 0x8 ;  /* 0x0000000803dd7836 */ /* 0x000fe20000000000 */
[----:B------:R-:W-:Y:S01]  /*2570*/  ISETP.GE.AND P1, PT, R7, R2, PT ;  /* 0x000000020700720c */ /* 0x000fe20003f26270 */
[----:B------:R-:W-:Y:S01]  /*2580*/  VIADD R223, R3, 0x10 ;  /* 0x0000001003df7836 */ /* 0x000fe20000000000 */
[----:B------:R-:W-:Y:S01]  /*2590*/  ISETP.GE.AND P2, PT, R7, R6, PT ;  /* 0x000000060700720c */ /* 0x000fe20003f46270 */
[----:B------:R-:W-:Y:S01]  /*25a0*/  VIADD R7, R3, 0x9 ;  /* 0x0000000903077836 */ /* 0x000fe20000000000 */
[----:B------:R-:W-:Y:S01]  /*25b0*/  ISETP.GE.AND P4, PT, R221, R2, PT ;  /* 0x00000002dd00720c */ /* 0x000fe20003f86270 */
[----:B------:R-:W-:Y:S01]  /*25c0*/  VIADD R225, R3, 0x11 ;  /* 0x0000001103e17836 */ /* 0x000fe20000000000 */
[----:B------:R-:W-:-:S02]  /*25d0*/  ISETP.GE.AND P3, PT, R221, R6, PT ;  /* 0x00000006dd00720c */ /* 0x000fc40003f66270 */
[----:B------:R-:W-:Y:S02]  /*25e0*/  FSEL R221, R89, -INF , P1 ;  /* 0xff80000059dd7808 */ /* 0x000fe40000800000 */
[----:B------:R-:W-:Y:S02]  /*25f0*/  FSEL R91, R91, -INF , P2 ;  /* 0xff8000005b5b7808 */ /* 0x000fe40001000000 */
[C---:B------:R-:W-:Y:S02]  /*2600*/  ISETP.GE.AND P1, PT, R223.reuse, R2, PT ;  /* 0x00000002df00720c */ /* 0x040fe40003f26270 */
[----:B------:R-:W-:Y:S01]  /*2610*/  ISETP.GE.AND P2, PT, R223, R6, PT ;  /* 0x00000006df00720c */ /* 0x000fe20003f46270 */
[----:B------:R-:W-:Y:S01]  /*2620*/  VIADD R223, R3, 0x18 ;  /* 0x0000001803df7836 */ /* 0x000fe20000000000 */
[C---:B------:R-:W-:Y:S02]  /*2630*/  ISETP.GE.AND P5, PT, R7.reuse, R2, PT ;  /* 0x000000020700720c */ /* 0x040fe40003fa6270 */
[----:B------:R-:W-:-:S02]  /*2640*/  ISETP.GE.AND P6, PT, R7, R6, PT ;  /* 0x000000060700720c */ /* 0x000fc40003fc6270 */
[----:B------:R-:W-:Y:S02]  /*2650*/  FSEL R7, R92, -INF , P4 ;  /* 0xff8000005c077808 */ /* 0x000fe40002000000 */
[-C--:B------:R-:W-:Y:S02]  /*2660*/  ISETP.GE.AND P4, PT, R225, R2.reuse, PT ;  /* 0x00000002e100720c */ /* 0x080fe40003f86270 */
[----:B------:R-:W-:Y:S02]  /*2670*/  FSEL R220, R93, -INF , P5 ;  /* 0xff8000005ddc7808 */ /* 0x000fe40002800000 */
[----:B------:R-:W-:Y:S02]  /*2680*/  FSEL R222, R95, -INF , P6 ;  /* 0xff8000005fde7808 */ /* 0x000fe40003000000 */
[----:B------:R-:W-:Y:S02]  /*2690*/  FSEL R89, R94, -INF , P3 ;  /* 0xff8000005e597808 */ /* 0x000fe40001800000 */
[----:B------:R-:W-:-:S02]  /*26a0*/  ISETP.GE.AND P5, PT, R223, R2, PT ;  /* 0x00000002df00720c */ /* 0x000fc40003fa6270 */
[-C--:B------:R-:W-:Y:S01]  /*26b0*/  ISETP.GE.AND P6, PT, R223, R6.reuse, PT ;  /* 0x00000006df00720c */ /* 0x080fe20003fc6270 */
[----:B------:R-:W-:Y:S01]  /*26c0*/  VIADD R223, R3, 0x20 ;  /* 0x0000002003df7836 */ /* 0x000fe20000000000 */
[----:B------:R-:W-:Y:S02]  /*26d0*/  ISETP.GE.AND P3, PT, R225, R6, PT ;  /* 0x00000006e100720c */ /* 0x000fe40003f66270 */
[----:B------:R-:W-:Y:S01]  /*26e0*/  FSEL R228, R97, -INF , P4 ;  /* 0xff80000061e47808 */ /* 0x000fe20002000000 */
[----:B------:R-:W-:Y:S01]  /*26f0*/  VIADD R97, R3, 0x21 ;  /* 0x0000002103617836 */ /* 0x000fe20000000000 */
[----:B------:R-:W-:Y:S01]  /*2700*/  FSEL R230, R99, -INF , P3 ;  /* 0xff80000063e67808 */ /* 0x000fe20001800000 */
[----:B------:R-:W-:Y:S01]  /*2710*/  VIADD R93, R3, 0x19 ;  /* 0x00000019035d7836 */ /* 0x000fe20000000000 */
[C---:B------:R-:W-:Y:S02]  /*2720*/  ISETP.GE.AND P4, PT, R223.reuse, R2, PT ;  /* 0x00000002df00720c */ /* 0x040fe40003f86270 */
[----:B------:R-:W-:-:S02]  /*2730*/  ISETP.GE.AND P3, PT, R223, R6, PT ;  /* 0x00000006df00720c */ /* 0x000fc40003f66270 */
[----:B------:R-:W-:Y:S02]  /*2740*/  FSEL R223, R100, -INF , P5 ;  /* 0xff80000064df7808 */ /* 0x000fe40002800000 */
[----:B------:R-:W-:Y:S02]  /*2750*/  FSEL R225, R102, -INF , P6 ;  /* 0xff80000066e17808 */ /* 0x000fe40003000000 */
[----:B------:R-:W-:Y:S02]  /*2760*/  FSEL R224, R96, -INF , P1 ;  /* 0xff80000060e07808 */ /* 0x000fe40000800000 */
[----:B------:R-:W-:Y:S02]  /*2770*/  FSEL R226, R98, -INF , P2 ;  /* 0xff80000062e27808 */ /* 0x000fe40001000000 */
[C---:B------:R-:W-:Y:S02]  /*2780*/  ISETP.GE.AND P5, PT, R97.reuse, R2, PT ;  /* 0x000000026100720c */ /* 0x040fe40003fa6270 */
[----:B------:R-:W-:Y:S01]  /*2790*/  ISETP.GE.AND P6, PT, R97, R6, PT ;  /* 0x000000066100720c */ /* 0x000fe20003fc6270 */
[----:B------:R-:W-:Y:S01]  /*27a0*/  VIADD R97, R3, 0x28 ;  /* 0x0000002803617836 */ /* 0x000fe20000000000 */
[----:B------:R-:W-:-:S02]  /*27b0*/  ISETP.GE.AND P1, PT, R93, R2, PT ;  /* 0x000000025d00720c */ /* 0x000fc40003f26270 */
[----:B------:R-:W-:Y:S02]  /*27c0*/  ISETP.GE.AND P2, PT, R93, R6, PT ;  /* 0x000000065d00720c */ /* 0x000fe40003f46270 */
[----:B------:R-:W-:Y:S01]  /*27d0*/  FSEL R227, R101, -INF , P1 ;  /* 0xff80000065e37808 */ /* 0x000fe20000800000 */
[----:B------:R-:W5:Y:S01]  /*27e0*/  LDL.128 R92, [R1+0x50] ;  /* 0x00005000015c7983 */ /* 0x000f620000100c00 */
[----:B------:R-:W-:Y:S02]  /*27f0*/  FSEL R229, R103, -INF , P2 ;  /* 0xff80000067e57808 */ /* 0x000fe40001000000 */
[C---:B------:R-:W-:Y:S02]  /*2800*/  ISETP.GE.AND P1, PT, R97.reuse, R2, PT ;  /* 0x000000026100720c */ /* 0x040fe40003f26270 */
[----:B------:R-:W-:Y:S01]  /*2810*/  ISETP.GE.AND P2, PT, R97, R6, PT ;  /* 0x000000066100720c */ /* 0x000fe20003f46270 */
[----:B------:R-:W-:Y:S01]  /*2820*/  VIADD R97, R3, 0x29 ;  /* 0x0000002903617836 */ /* 0x000fe20000000000 */
[----:B------:R-:W-:-:S02]  /*2830*/  FSEL R232, R104, -INF , P4 ;  /* 0xff80000068e87808 */ /* 0x000fc40002000000 */
[----:B------:R-:W-:Y:S02]  /*2840*/  FSEL R234, R106, -INF , P3 ;  /* 0xff8000006aea7808 */ /* 0x000fe40001800000 */
[C---:B------:R-:W-:Y:S02]  /*2850*/  ISETP.GE.AND P4, PT, R97.reuse, R2, PT ;  /* 0x000000026100720c */ /* 0x040fe40003f86270 */
[----:B------:R-:W-:Y:S02]  /*2860*/  ISETP.GE.AND P3, PT, R97, R6, PT ;  /* 0x000000066100720c */ /* 0x000fe40003f66270 */
[----:B------:R-:W5:Y:S01]  /*2870*/  LDL.128 R96, [R1+0x60] ;  /* 0x0000600001607983 */ /* 0x000f620000100c00 */
[----:B------:R-:W-:Y:S01]  /*2880*/  VIADD R101, R3, 0x30 ;  /* 0x0000003003657836 */ /* 0x000fe20000000000 */
[----:B------:R-:W-:Y:S02]  /*2890*/  FSEL R236, R105, -INF , P5 ;  /* 0xff80000069ec7808 */ /* 0x000fe40002800000 */
[----:B------:R-:W-:-:S02]  /*28a0*/  FSEL R107, R107, -INF , P6 ;  /* 0xff8000006b6b7808 */ /* 0x000fc40003000000 */
[C---:B------:R-:W-:Y:S02]  /*28b0*/  ISETP.GE.AND P5, PT, R101.reuse, R2, PT ;  /* 0x000000026500720c */ /* 0x040fe40003fa6270 */
[----:B------:R-:W-:Y:S01]  /*28c0*/  ISETP.GE.AND P6, PT, R101, R6, PT ;  /* 0x000000066500720c */ /* 0x000fe20003fc6270 */
[----:B------:R-:W-:Y:S01]  /*28d0*/  VIADD R101, R3, 0x31 ;  /* 0x0000003103657836 */ /* 0x000fe20000000000 */
[----:B------:R-:W-:Y:S02]  /*28e0*/  FSEL R231, R108, -INF , P1 ;  /* 0xff8000006ce77808 */ /* 0x000fe40000800000 */
[----:B------:R-:W-:Y:S02]  /*28f0*/  FSEL R233, R110, -INF , P2 ;  /* 0xff8000006ee97808 */ /* 0x000fe40001000000 */
[C---:B------:R-:W-:Y:S02]  /*2900*/  ISETP.GE.AND P1, PT, R101.reuse, R2, PT ;  /* 0x000000026500720c */ /* 0x040fe40003f26270 */
[----:B------:R-:W-:Y:S01]  /*2910*/  ISETP.GE.AND P2, PT, R101, R6, PT ;  /* 0x000000066500720c */ /* 0x000fe20003f46270 */
[----:B------:R-:W-:Y:S01]  /*2920*/  VIADD R101, R3, 0x38 ;  /* 0x0000003803657836 */ /* 0x000fe20000000000 */
[----:B------:R-:W-:-:S02]  /*2930*/  FSEL R235, R109, -INF , P4 ;  /* 0xff8000006deb7808 */ /* 0x000fc40002000000 */
[----:B------:R-:W-:Y:S02]  /*2940*/  FSEL R237, R111, -INF , P3 ;  /* 0xff8000006fed7808 */ /* 0x000fe40001800000 */
[C---:B------:R-:W-:Y:S02]  /*2950*/  ISETP.GE.AND P4, PT, R101.reuse, R2, PT ;  /* 0x000000026500720c */ /* 0x040fe40003f86270 */
[----:B------:R-:W-:Y:S01]  /*2960*/  ISETP.GE.AND P3, PT, R101, R6, PT ;  /* 0x000000066500720c */ /* 0x000fe20003f66270 */
[----:B------:R-:W-:Y:S01]  /*2970*/  VIADD R101, R3, 0x39 ;  /* 0x0000003903657836 */ /* 0x000fe20000000000 */
[----:B------:R-:W-:Y:S02]  /*2980*/  FSEL R112, R112, -INF , P5 ;  /* 0xff80000070707808 */ /* 0x000fe40002800000 */
[----:B------:R-:W-:Y:S02]  /*2990*/  FSEL R114, R114, -INF , P6 ;  /* 0xff80000072727808 */ /* 0x000fe40003000000 */
[----:B------:R-:W-:-:S02]  /*29a0*/  ISETP.GE.AND P5, PT, R101, R2, PT ;  /* 0x000000026500720c */ /* 0x000fc40003fa6270 */
[----:B------:R-:W-:Y:S01]  /*29b0*/  ISETP.GE.AND P6, PT, R101, R6, PT ;  /* 0x000000066500720c */ /* 0x000fe20003fc6270 */
[----:B------:R-:W-:Y:S01]  /*29c0*/  VIADD R101, R3, 0x40 ;  /* 0x0000004003657836 */ /* 0x000fe20000000000 */
[----:B------:R-:W-:Y:S02]  /*29d0*/  FSEL R109, R113, -INF , P1 ;  /* 0xff800000716d7808 */ /* 0x000fe40000800000 */
[----:B------:R-:W-:Y:S02]  /*29e0*/  FSEL R115, R115, -INF , P2 ;  /* 0xff80000073737808 */ /* 0x000fe40001000000 */
[C---:B------:R-:W-:Y:S02]  /*29f0*/  ISETP.GE.AND P1, PT, R101.reuse, R2, PT ;  /* 0x000000026500720c */ /* 0x040fe40003f26270 */
[----:B------:R-:W-:Y:S02]  /*2a00*/  ISETP.GE.AND P2, PT, R101, R6, PT ;  /* 0x000000066500720c */ /* 0x000fe40003f46270 */
[----:B------:R-:W5:Y:S01]  /*2a10*/  LDL.128 R100, [R1+0x70] ;  /* 0x0000700001647983 */ /* 0x000f620000100c00 */
        /* <DEDUP_REMOVED lines=35> */
[C---:B------:R-:W-:Y:S01]  /*2c50*/  VIADD R105, R3.reuse, 0x60 ;  /* 0x0000006003697836 */ /* 0x040fe20000000000 */
[----:B------:R-:W-:Y:S02]  /*2c60*/  FSEL R132, R132, -INF , P1 ;  /* 0xff80000084847808 */ /* 0x000fe40000800000 */
[----:B------:R-:W-:Y:S02]  /*2c70*/  ISETP.GE.AND P1, PT, R3, R2, PT ;  /* 0x000000020300720c */ /* 0x000fe40003f26270 */
[----:B------:R-:W-:-:S02]  /*2c80*/  FSEL R129, R129, -INF , P5 ;  /* 0xff80000081817808 */ /* 0x000fc40002800000 */
[----:B------:R-:W-:Y:S02]  /*2c90*/  FSEL R131, R131, -INF , P6 ;  /* 0xff80000083837808 */ /* 0x000fe40003000000 */
[C---:B------:R-:W-:Y:S02]  /*2ca0*/  ISETP.GE.AND P5, PT, R105.reuse, R2, PT ;  /* 0x000000026900720c */ /* 0x040fe40003fa6270 */
[----:B------:R-:W-:Y:S02]  /*2cb0*/  ISETP.GE.AND P6, PT, R105, R6, PT ;  /* 0x000000066900720c */ /* 0x000fe40003fc6270 */
[----:B------:R-:W-:Y:S02]  /*2cc0*/  FSEL R105, R88, -INF , P1 ;  /* 0xff80000058697808 */ /* 0x000fe40000800000 */
[----:B------:R-:W-:Y:S02]  /*2cd0*/  FSEL R135, R135, -INF , P3 ;  /* 0xff80000087877808 */ /* 0x000fe40001800000 */
[----:B------:R-:W-:-:S02]  /*2ce0*/  FSEL R133, R133, -INF , P4 ;  /* 0xff80000085857808 */ /* 0x000fc40002000000 */
[----:B------:R-:W-:-:S04]  /*2cf0*/  ISETP.GE.AND P4, PT, R3, R6, PT ;  /* 0x000000060300720c */ /* 0x000fc80003f86270 */
[----:B------:R-:W-:Y:S01]  /*2d00*/  FSEL R117, R90, -INF , P4 ;  /* 0xff8000005a757808 */ /* 0x000fe20002000000 */
[----:B------:R-:W-:Y:S02]  /*2d10*/  IMAD.MOV.U32 R108, RZ, RZ, R107 ;  /* 0x000000ffff6c7224 */ /* 0x000fe400078e006b */
[----:B------:R-:W-:Y:S01]  /*2d20*/  VIADD R107, R3, 0x61 ;  /* 0x00000061036b7836 */ /* 0x000fe20000000000 */
[----:B------:R-:W-:-:S04]  /*2d30*/  FSEL R134, R134, -INF , P2 ;  /* 0xff80000086867808 */ /* 0x000fc80001000000 */
[C---:B------:R-:W-:Y:S02]  /*2d40*/  ISETP.GE.AND P2, PT, R107.reuse, R2, PT ;  /* 0x000000026b00720c */ /* 0x040fe40003f46270 */
[----:B------:R-:W-:Y:S02]  /*2d50*/  ISETP.GE.AND P1, PT, R107, R6, PT ;  /* 0x000000066b00720c */ /* 0x000fe40003f26270 */
[----:B------:R-:W-:Y:S02]  /*2d60*/  FSEL R137, R137, -INF , P2 ;  /* 0xff80000089897808 */ /* 0x000fe40001000000 */
[----:B------:R-:W-:Y:S02]  /*2d70*/  FSEL R139, R139, -INF , P1 ;  /* 0xff8000008b8b7808 */ /* 0x000fe40000800000 */
[----:B------:R-:W-:Y:S02]  /*2d80*/  FSEL R136, R136, -INF , P5 ;  /* 0xff80000088887808 */ /* 0x000fe40002800000 */
[----:B------:R-:W-:Y:S01]  /*2d90*/  FSEL R138, R138, -INF , P6 ;  /* 0xff8000008a8a7808 */ /* 0x000fe20003000000 */
[----:B--2---:R-:W-:Y:S01]  /*2da0*/  FFMA R216, R105, UR18, -R216 ;  /* 0x0000001269d87c23 */ /* 0x004fe200080008d8 */
[----:B------:R-:W-:Y:S01]  /*2db0*/  FFMA R113, R221, UR18, -R217 ;  /* 0x00000012dd717c23 */ /* 0x000fe200080008d9 */
[----:B------:R-:W-:Y:S01]  /*2dc0*/  FFMA R117, R117, UR18, -R218 ;  /* 0x0000001275757c23 */ /* 0x000fe200080008da */
[----:B------:R-:W-:Y:S01]  /*2dd0*/  FFMA R91, R91, UR18, -R219 ;  /* 0x000000125b5b7c23 */ /* 0x000fe200080008db */
[----:B---3--:R-:W-:Y:S01]  /*2de0*/  FFMA R13, R220, UR18, -R13 ;  /* 0x00000012dc0d7c23 */ /* 0x008fe2000800080d */
[----:B------:R-:W-:Y:S01]  /*2df0*/  FSETP.GEU.AND P3, PT, R216, -126, PT ;  /* 0xc2fc0000d800780b */ /* 0x000fe20003f6e000 */
[----:B------:R-:W-:Y:S01]  /*2e00*/  FFMA R14, R89, UR18, -R14 ;  /* 0x00000012590e7c23 */ /* 0x000fe2000800080e */
[----:B------:R-:W-:Y:S01]  /*2e10*/  FSETP.GEU.AND P4, PT, R113, -126, PT ;  /* 0xc2fc00007100780b */ /* 0x000fe20003f8e000 */
[----:B------:R-:W-:Y:S01]  /*2e20*/  FFMA R217, R7, UR18, -R12 ;  /* 0x0000001207d97c23 */ /* 0x000fe2000800080c */
[----:B------:R-:W-:Y:S01]  /*2e30*/  FFMA R15, R222, UR18, -R15 ;  /* 0x00000012de0f7c23 */ /* 0x000fe2000800080f */
[----:B----4-:R-:W-:Y:S01]  /*2e40*/  FFMA R11, R230, UR18, -R11 ;  /* 0x00000012e60b7c23 */ /* 0x010fe2000800080b */
[----:B-----5:R-:W-:Y:S01]  /*2e50*/  FFMA R223, R223, UR18, -R16 ;  /* 0x00000012dfdf7c23 */ /* 0x020fe20008000810 */
[----:B------:R-:W-:Y:S01]  /*2e60*/  FFMA R10, R226, UR18, -R10 ;  /* 0x00000012e20a7c23 */ /* 0x000fe2000800080a */
[----:B------:R-:W-:Y:S01]  /*2e70*/  FFMA R8, R224, UR18, -R8 ;  /* 0x00000012e0087c23 */ /* 0x000fe20008000808 */
[----:B------:R-:W-:Y:S01]  /*2e80*/  FFMA R9, R228, UR18, -R9 ;  /* 0x00000012e4097c23 */ /* 0x000fe20008000809 */
[----:B------:R-:W-:Y:S01]  /*2e90*/  FFMA R17, R227, UR18, -R17 ;  /* 0x00000012e3117c23 */ /* 0x000fe20008000811 */
[----:B------:R-:W-:-:S02]  /*2ea0*/  FFMA R18, R225, UR18, -R18 ;  /* 0x00000012e1127c23 */ /* 0x000fc40008000812 */
[----:B------:R-:W-:Y:S01]  /*2eb0*/  @!P3 FMUL R216, R216, 0.5 ;  /* 0x3f000000d8d8b820 */ /* 0x000fe20000400000 */
[----:B------:R-:W-:Y:S01]  /*2ec0*/  FFMA R19, R229, UR18, -R19 ;  /* 0x00000012e5137c23 */ /* 0x000fe20008000813 */
[----:B------:R-:W2:Y:S02]  /*2ed0*/  LDL.128 R104, [R1+0x80] ;  /* 0x0000800001687983 */ /* 0x000ea40000100c00 */
[----:B------:R-:W1:Y:S01]  /*2ee0*/  MUFU.EX2 R7, R216 ;  /* 0x000000d800077308 */ /* 0x000e620000000800 */
[----:B------:R-:W-:Y:S02]  /*2ef0*/  VIADD R12, R3, 0x68 ;  /* 0x00000068030c7836 */ /* 0x000fe40000000000 */
[----:B------:R-:W-:-:S03]  /*2f00*/  @!P4 FMUL R113, R113, 0.5 ;  /* 0x3f0000007171c820 */ /* 0x000fc60000400000 */
[----:B------:R-:W-:-:S03]  /*2f10*/  ISETP.GE.AND P2, PT, R12, R2, PT ;  /* 0x000000020c00720c */ /* 0x000fc60003f46270 */
[----:B------:R-:W3:Y:S01]  /*2f20*/  MUFU.EX2 R113, R113 ;  /* 0x0000007100717308 */ /* 0x000ee20000000800 */
[----:B------:R-:W-:Y:S02]  /*2f30*/  FSETP.GEU.AND P1, PT, R217, -126, PT ;  /* 0xc2fc0000d900780b */ /* 0x000fe40003f2e000 */
[----:B------:R-:W-:Y:S02]  /*2f40*/  FSEL R140, R140, -INF , P2 ;  /* 0xff8000008c8c7808 */ /* 0x000fe40001000000 */
[----:B------:R-:W-:Y:S01]  /*2f50*/  FSETP.GEU.AND P2, PT, R13, -126, PT ;  /* 0xc2fc00000d00780b */ /* 0x000fe20003f4e000 */
[----:B-1----:R-:W-:Y:S01]  /*2f60*/  @!P3 FMUL R7, R7, R7 ;  /* 0x000000070707b220 */ /* 0x002fe20000400000 */
[----:B------:R-:W-:Y:S02]  /*2f70*/  FSETP.GEU.AND P3, PT, R14, -126, PT ;  /* 0xc2fc00000e00780b */ /* 0x000fe40003f6e000 */
[----:B------:R-:W-:Y:S02]  /*2f80*/  FSETP.GEU.AND P5, PT, R117, -126, PT ;  /* 0xc2fc00007500780b */ /* 0x000fe40003fae000 */
[----:B------:R-:W-:-:S03]  /*2f90*/  FSETP.GEU.AND P6, PT, R91, -126, PT ;  /* 0xc2fc00005b00780b */ /* 0x000fc60003fce000 */
[----:B------:R-:W-:-:S04]  /*2fa0*/  @!P1 FMUL R217, R217, 0.5 ;  /* 0x3f000000d9d99820 */ /* 0x000fc80000400000 */
[----:B------:R-:W-:Y:S01]  /*2fb0*/  @!P2 FMUL R13, R13, 0.5 ;  /* 0x3f0000000d0da820 */ /* 0x000fe20000400000 */
[----:B---3--:R-:W-:Y:S01]  /*2fc0*/  @!P4 FMUL R113, R113, R113 ;  /* 0x000000717171c220 */ /* 0x008fe20000400000 */
[----:B------:R-:W-:Y:S01]  /*2fd0*/  FSETP.GEU.AND P4, PT, R15, -126, PT ;  /* 0xc2fc00000f00780b */ /* 0x000fe20003f8e000 */
[----:B------:R-:W-:Y:S01]  /*2fe0*/  @!P3 FMUL R14, R14, 0.5 ;  /* 0x3f0000000e0eb820 */ /* 0x000fe20000400000 */
[----:B------:R-:W-:Y:S01]  /*2ff0*/  @!P5 FMUL R117, R117, 0.5 ;  /* 0x3f0000007575d820 */ /* 0x000fe20000400000 */
[----:B------:R-:W1:Y:S01]  /*3000*/  MUFU.EX2 R219, R13 ;  /* 0x0000000d00db7308 */ /* 0x000e620000000800 */
[----:B------:R-:W-:-:S07]  /*3010*/  @!P6 FMUL R91, R91, 0.5 ;  /* 0x3f0000005b5be820 */ /* 0x000fce0000400000 */
[----:B------:R-:W3:Y:S08]  /*3020*/  MUFU.EX2 R218, R14 ;  /* 0x0000000e00da7308 */ /* 0x000ef00000000800 */
[----:B------:R-:W4:Y:S08]  /*3030*/  MUFU.EX2 R217, R217 ;  /* 0x000000d900d97308 */ /* 0x000f300000000800 */
[----:B------:R-:W5:Y:S08]  /*3040*/  MUFU.EX2 R117, R117 ;  /* 0x0000007500757308 */ /* 0x000f700000000800 */
[----:B------:R-:W5:Y:S01]  /*3050*/  MUFU.EX2 R216, R91 ;  /* 0x0000005b00d87308 */ /* 0x000f620000000800 */
[----:B------:R-:W-:Y:S01]  /*3060*/  @!P4 FMUL R15, R15, 0.5 ;  /* 0x3f0000000f0fc820 */ /* 0x000fe20000400000 */
[----:B-1----:R-:W-:Y:S01]  /*3070*/  @!P2 FMUL R219, R219, R219 ;  /* 0x000000dbdbdba220 */ /* 0x002fe20000400000 */
[----:B---3--:R-:W-:Y:S01]  /*3080*/  @!P3 FMUL R218, R218, R218 ;  /* 0x000000dadadab220 */ /* 0x008fe20000400000 */
[----:B------:R-:W-:Y:S01]  /*3090*/  FSETP.GEU.AND P2, PT, R11, -126, PT ;  /* 0xc2fc00000b00780b */ /* 0x000fe20003f4e000 */
[----:B----4-:R-:W-:Y:S01]  /*30a0*/  @!P1 FMUL R217, R217, R217 ;  /* 0x000000d9d9d99220 */ /* 0x010fe20000400000 */
[----:B------:R-:W-:-:S02]  /*30b0*/  FSETP.GEU.AND P3, PT, R223, -126, PT ;  /* 0xc2fc0000df00780b */ /* 0x000fc40003f6e000 */
[----:B------:R-:W1:Y:S01]  /*30c0*/  MUFU.EX2 R221, R15 ;  /* 0x0000000f00dd7308 */ /* 0x000e620000000800 */
[----:B------:R-:W-:Y:S01]  /*30d0*/  FSETP.GEU.AND P1, PT, R10, -126, PT ;  /* 0xc2fc00000a00780b */ /* 0x000fe20003f2e000 */
[----:B-----5:R-:W-:Y:S01]  /*30e0*/  @!P5 FMUL R117, R117, R117 ;  /* 0x000000757575d220 */ /* 0x020fe20000400000 */
[----:B------:R-:W-:Y:S01]  /*30f0*/  FSETP.GEU.AND P5, PT, R8, -126, PT ;  /* 0xc2fc00000800780b */ /* 0x000fe20003fae000 */
[----:B------:R-:W-:Y:S01]  /*3100*/  @!P6 FMUL R216, R216, R216 ;  /* 0x000000d8d8d8e220 */ /* 0x000fe20000400000 */
[----:B------:R-:W-:-:S04]  /*3110*/  FSETP.GEU.AND P6, PT, R9, -126, PT ;  /* 0xc2fc00000900780b */ /* 0x000fc80003fce000 */
[----:B------:R-:W-:Y:S02]  /*3120*/  @!P2 FMUL R11, R11, 0.5 ;  /* 0x3f0000000b0ba820 */ /* 0x000fe40000400000 */
[----:B------:R-:W-:-:S03]  /*3130*/  @!P3 FMUL R223, R223, 0.5 ;  /* 0x3f000000dfdfb820 */ /* 0x000fc60000400000 */
[----:B------:R-:W-:Y:S01]  /*3140*/  @!P1 FMUL R10, R10, 0.5 ;  /* 0x3f0000000a0a9820 */ /* 0x000fe20000400000 */
[----:B------:R-:W3:Y:S01]  /*3150*/  MUFU.EX2 R224, R11 ;  /* 0x0000000b00e07308 */ /* 0x000ee20000000800 */
[----:B-1----:R-:W-:Y:S01]  /*3160*/  @!P4 FMUL R221, R221, R221 ;  /* 0x000000ddddddc220 */ /* 0x002fe20000400000 */
[----:B------:R-:W-:Y:S01]  /*3170*/  FSETP.GEU.AND P4, PT, R17, -126, PT ;  /* 0xc2fc00001100780b */ /* 0x000fe20003f8e000 */
[----:B------:R-:W-:Y:S01]  /*3180*/  @!P5 FMUL R8, R8, 0.5 ;  /* 0x3f0000000808d820 */ /* 0x000fe20000400000 */
[----:B------:R-:W-:-:S04]  /*3190*/  @!P6 FMUL R9, R9, 0.5 ;  /* 0x3f0000000909e820 */ /* 0x000fc80000400000 */
[----:B------:R-:W1:Y:S08]  /*31a0*/  MUFU.EX2 R225, R10 ;  /* 0x0000000a00e17308 */ /* 0x000e700000000800 */
[----:B------:R-:W4:Y:S08]  /*31b0*/  MUFU.EX2 R223, R223 ;  /* 0x000000df00df7308 */ /* 0x000f300000000800 */
[----:B------:R-:W5:Y:S08]  /*31c0*/  MUFU.EX2 R220, R8 ;  /* 0x0000000800dc7308 */ /* 0x000f700000000800 */
[----:B------:R-:W5:Y:S01]  /*31d0*/  MUFU.EX2 R222, R9 ;  /* 0x0000000900de7308 */ /* 0x000f620000000800 */
[----:B------:R-:W-:Y:S01]  /*31e0*/  @!P4 FMUL R17, R17, 0.5 ;  /* 0x3f0000001111c820 */ /* 0x000fe20000400000 */
[----:B------:R-:W-:Y:S01]  /*31f0*/  FFMA R230, R236, UR18, -R21 ;  /* 0x00000012ece67c23 */ /* 0x000fe20008000815 */
[----:B------:R-:W-:Y:S01]  /*3200*/  FFMA R229, R232, UR18, -R20 ;  /* 0x00000012e8e57c23 */ /* 0x000fe20008000814 */
[----:B------:R-:W-:Y:S01]  /*3210*/  FFMA R232, R234, UR18, -R22 ;  /* 0x00000012eae87c23 */ /* 0x000fe20008000816 */
[----:B---3--:R-:W-:-:S03]  /*3220*/  @!P2 FMUL R224, R224, R224 ;  /* 0x000000e0e0e0a220 */ /* 0x008fc60000400000 */
[----:B------:R-:W3:Y:S01]  /*3230*/  MUFU.EX2 R226, R17 ;  /* 0x0000001100e27308 */ /* 0x000ee20000000800 */
[----:B------:R-:W-:Y:S01]  /*3240*/  FSETP.GEU.AND P2, PT, R230, -126, PT ;  /* 0xc2fc0000e600780b */ /* 0x000fe20003f4e000 */
[----:B-1----:R-:W-:Y:S01]  /*3250*/  @!P1 FMUL R225, R225, R225 ;  /* 0x000000e1e1e19220 */ /* 0x002fe20000400000 */
[----:B----4-:R-:W-:Y:S01]  /*3260*/  @!P3 FMUL R223, R223, R223 ;  /* 0x000000dfdfdfb220 */ /* 0x010fe20000400000 */
[----:B------:R-:W-:Y:S01]  /*3270*/  FSETP.GEU.AND P1, PT, R229, -126, PT ;  /* 0xc2fc0000e500780b */ /* 0x000fe20003f2e000 */
[----:B-----5:R-:W-:Y:S01]  /*3280*/  @!P5 FMUL R220, R220, R220 ;  /* 0x000000dcdcdcd220 */ /* 0x020fe20000400000 */
[----:B------:R-:W-:Y:S02]  /*3290*/  FSETP.GEU.AND P3, PT, R232, -126, PT ;  /* 0xc2fc0000e800780b */ /* 0x000fe40003f6e000 */
[----:B------:R-:W-:Y:S01]  /*32a0*/  FSETP.GEU.AND P5, PT, R18, -126, PT ;  /* 0xc2fc00001200780b */ /* 0x000fe20003fae000 */
[----:B------:R-:W-:Y:S01]  /*32b0*/  @!P6 FMUL R222, R222, R222 ;  /* 0x000000dededee220 */ /* 0x000fe20000400000 */
[----:B------:R-:W-:Y:S01]  /*32c0*/  FSETP.GEU.AND P6, PT, R19, -126, PT ;  /* 0xc2fc00001300780b */ /* 0x000fe20003fce000 */
[----:B------:R-:W-:-:S04]  /*32d0*/  IMAD.MOV.U32 R89, RZ, RZ, R108 ;  /* 0x000000ffff597224 */ /* 0x000fc800078e006c */
[----:B------:R-:W-:Y:S01]  /*32e0*/  FFMA R8, R89, UR18, -R23 ;  /* 0x0000001259087c23 */ /* 0x000fe20008000817 */
[----:B------:R-:W-:Y:S01]  /*32f0*/  @!P2 FMUL R230, R230, 0.5 ;  /* 0x3f000000e6e6a820 */ /* 0x000fe20000400000 */
[----:B------:R-:W-:Y:S01]  /*3300*/  @!P1 FMUL R229, R229, 0.5 ;  /* 0x3f000000e5e59820 */ /* 0x000fe20000400000 */
[----:B---3--:R-:W-:Y:S01]  /*3310*/  @!P4 FMUL R226, R226, R226 ;  /* 0x000000e2e2e2c220 */ /* 0x008fe20000400000 */
[----:B------:R-:W-:Y:S01]  /*3320*/  @!P3 FMUL R232, R232, 0.5 ;  /* 0x3f000000e8e8b820 */ /* 0x000fe20000400000 */
[----:B------:R-:W-:Y:S01]  /*3330*/  FSETP.GEU.AND P4, PT, R8, -126, PT ;  /* 0xc2fc00000800780b */ /* 0x000fe20003f8e000 */
[----:B------:R-:W-:Y:S02]  /*3340*/  @!P5 FMUL R18, R18, 0.5 ;  /* 0x3f0000001212d820 */ /* 0x000fe40000400000 */
[----:B------:R-:W-:Y:S01]  /*3350*/  @!P6 FMUL R19, R19, 0.5 ;  /* 0x3f0000001313e820 */ /* 0x000fe20000400000 */
[----:B------:R-:W1:Y:S01]  /*3360*/  MUFU.EX2 R230, R230 ;  /* 0x000000e600e67308 */ /* 0x000e620000000800 */
[----:B------:R-:W3:Y:S07]  /*3370*/  LDL.128 R20, [R1+0xa0] ;  /* 0x0000a00001147983 */ /* 0x000eee0000100c00 */
[----:B------:R-:W4:Y:S08]  /*3380*/  MUFU.EX2 R228, R18 ;  /* 0x0000001200e47308 */ /* 0x000f300000000800 */
[----:B------:R-:W5:Y:S08]  /*3390*/  MUFU.EX2 R227, R19 ;  /* 0x0000001300e37308 */ /* 0x000f700000000800 */
[----:B------:R-:W5:Y:S08]  /*33a0*/  MUFU.EX2 R229, R229 ;  /* 0x000000e500e57308 */ /* 0x000f700000000800 */
[----:B------:R-:W5:Y:S01]  /*33b0*/  MUFU.EX2 R232, R232 ;  /* 0x000000e800e87308 */ /* 0x000f620000000800 */
[----:B------:R-:W-:Y:S01]  /*33c0*/  @!P4 FMUL R8, R8, 0.5 ;  /* 0x3f0000000808c820 */ /* 0x000fe20000400000 */
[----:B------:R-:W-:Y:S01]  /*33d0*/  FFMA R92, R231, UR18, -R92 ;  /* 0x00000012e75c7c23 */ /* 0x000fe2000800085c */
[----:B------:R-:W-:Y:S01]  /*33e0*/  FFMA R237, R237, UR18, -R95 ;  /* 0x00000012eded7c23 */ /* 0x000fe2000800085f */
[----:B------:R-:W-:-:S02]  /*33f0*/  IMAD.MOV.U32 R90, RZ, RZ, R109 ;  /* 0x000000ffff5a7224 */ /* 0x000fc400078e006d */
[----:B------:R-:W-:Y:S01]  /*3400*/  FFMA R93, R235, UR18, -R93 ;  /* 0x00000012eb5d7c23 */ /* 0x000fe2000800085d */
[----:B------:R-:W-:Y:S02]  /*3410*/  IMAD.MOV.U32 R88, RZ, RZ, R110 ;  /* 0x000000ffff587224 */ /* 0x000fe400078e006e */
[----:B------:R-:W-:Y:S01]  /*3420*/  FFMA R94, R233, UR18, -R94 ;  /* 0x00000012e95e7c23 */ /* 0x000fe2000800085e */
[----:B------:R-:W5:Y:S01]  /*3430*/  MUFU.EX2 R231, R8 ;  /* 0x0000000800e77308 */ /* 0x000f620000000800 */
[----:B------:R-:W-:Y:S01]  /*3440*/  FFMA R96, R112, UR18, -R96 ;  /* 0x0000001270607c23 */ /* 0x000fe20008000860 */
[----:B------:R-:W3:Y:S01]  /*3450*/  LDL.128 R108, [R1+0x90] ;  /* 0x00009000016c7983 */ /* 0x000ee20000100c00 */
[----:B-1----:R-:W-:Y:S01]  /*3460*/  @!P2 FMUL R230, R230, R230 ;  /* 0x000000e6e6e6a220 */ /* 0x002fe20000400000 */
[----:B------:R-:W-:Y:S01]  /*3470*/  FSETP.GEU.AND P2, PT, R237, -126, PT ;  /* 0xc2fc0000ed00780b */ /* 0x000fe20003f4e000 */
[----:B----4-:R-:W-:Y:S01]  /*3480*/  @!P5 FMUL R228, R228, R228 ;  /* 0x000000e4e4e4d220 */ /* 0x010fe20000400000 */
[----:B-----5:R-:W-:Y:S01]  /*3490*/  @!P6 FMUL R227, R227, R227 ;  /* 0x000000e3e3e3e220 */ /* 0x020fe20000400000 */
[----:B------:R-:W-:Y:S01]  /*34a0*/  @!P1 FMUL R229, R229, R229 ;  /* 0x000000e5e5e59220 */ /* 0x000fe20000400000 */
[----:B------:R-:W-:Y:S01]  /*34b0*/  FSETP.GEU.AND P5, PT, R92, -126, PT ;  /* 0xc2fc00005c00780b */ /* 0x000fe20003fae000 */
[----:B------:R-:W-:Y:S01]  /*34c0*/  @!P3 FMUL R232, R232, R232 ;  /* 0x000000e8e8e8b220 */ /* 0x000fe20000400000 */
[----:B------:R-:W-:Y:S01]  /*34d0*/  FSETP.GEU.AND P6, PT, R93, -126, PT ;  /* 0xc2fc00005d00780b */ /* 0x000fe20003fce000 */
[----:B------:R-:W-:Y:S01]  /*34e0*/  ULOP3.LUT UR24, UR39, 0x1, URZ, 0xc, !UPT ;  /* 0x0000000127187892 */ /* 0x000fe2000f8e0c3f */
[----:B------:R-:W-:Y:S01]  /*34f0*/  FSETP.GEU.AND P1, PT, R94, -126, PT ;  /* 0xc2fc00005e00780b */ /* 0x000fe20003f2e000 */
[----:B------:R-:W-:Y:S01]  /*3500*/  USHF.L.U32 UR14, UR36, 0x1, URZ ;  /* 0x00000001240e7899 */ /* 0x000fe2000800063f */
[----:B------:R-:W-:Y:S01]  /*3510*/  FSETP.GEU.AND P3, PT, R96, -126, PT ;  /* 0xc2fc00006000780b */ /* 0x000fe20003f6e000 */
[----:B------:R-:W-:Y:S01]  /*3520*/  FFMA R97, R90, UR18, -R97 ;  /* 0x000000125a617c23 */ /* 0x000fe20008000861 */
[----:B------:R-:W-:-:S02]  /*3530*/  VIADD R9, R3, 0x69 ;  /* 0x0000006903097836 */ /* 0x000fc40000000000 */
[----:B------:R-:W-:Y:S01]  /*3540*/  @!P2 FMUL R237, R237, 0.5 ;  /* 0x3f000000ededa820 */ /* 0x000fe20000400000 */
[----:B------:R-:W-:Y:S01]  /*3550*/  @!P4 FMUL R231, R231, R231 ;  /* 0x000000e7e7e7c220 */ /* 0x000fe20000400000 */
[----:B------:R-:W-:Y:S01]  /*3560*/  VIADD R11, R3, 0x70 ;  /* 0x00000070030b7836 */ /* 0x000fe20000000000 */
[----:B------:R-:W-:Y:S01]  /*3570*/  FSETP.GEU.AND P4, PT, R97, -126, PT ;  /* 0xc2fc00006100780b */ /* 0x000fe20003f8e000 */
[----:B------:R-:W-:Y:S01]  /*3580*/  @!P5 FMUL R92, R92, 0.5 ;  /* 0x3f0000005c5cd820 */ /* 0x000fe20000400000 */
[----:B------:R-:W-:Y:S01]  /*3590*/  FFMA R116, R116, UR18, -R100 ;  /* 0x0000001274747c23 */ /* 0x000fe20008000864 */
[----:B------:R-:W-:Y:S01]  /*35a0*/  @!P6 FMUL R93, R93, 0.5 ;  /* 0x3f0000005d5de820 */ /* 0x000fe20000400000 */
[----:B------:R-:W-:Y:S01]  /*35b0*/  F2FP.F16.F32.PACK_AB R91, R221, R218 ;  /* 0x000000dadd5b723e */ /* 0x000fe200000000ff */
[----:B------:R-:W-:Y:S01]  /*35c0*/  @!P1 FMUL R94, R94, 0.5 ;  /* 0x3f0000005e5e9820 */ /* 0x000fe20000400000 */
[----:B------:R-:W-:Y:S01]  /*35d0*/  F2FP.F16.F32.PACK_AB R89, R216, R117 ;  /* 0x00000075d859723e */ /* 0x000fe200000000ff */
[----:B------:R-:W-:Y:S01]  /*35e0*/  @!P3 FMUL R96, R96, 0.5 ;  /* 0x3f0000006060b820 */ /* 0x000fe20000400000 */
[----:B------:R-:W1:Y:S01]  /*35f0*/  MUFU.EX2 R233, R92 ;  /* 0x0000005c00e97308 */ /* 0x000e620000000800 */
[----:B------:R-:W-:Y:S01]  /*3600*/  ULOP3.LUT UR14, UR14, 0xfffffffe, UR24, 0xe2, !UPT ;  /* 0xfffffffe0e0e7892 */ /* 0x000fe2000f8ee218 */
[----:B------:R-:W-:Y:S01]  /*3610*/  FFMA R115, R115, UR18, -R99 ;  /* 0x0000001273737c23 */ /* 0x000fe20008000863 */
[----:B------:R-:W-:Y:S01]  /*3620*/  ULEA UR17, UR21, UR26, 0xa ;  /* 0x0000001a15117291 */ /* 0x000fe2000f8e503f */
[----:B------:R-:W4:Y:S04]  /*3630*/  LDL.128 R16, [R1+0xf0] ;  /* 0x0000f00001107983 */ /* 0x000f280000100c00 */
[----:B------:R-:W5:Y:S08]  /*3640*/  MUFU.EX2 R234, R93 ;  /* 0x0000005d00ea7308 */ /* 0x000f700000000800 */
[----:B------:R-:W5:Y:S08]  /*3650*/  MUFU.EX2 R112, R94 ;  /* 0x0000005e00707308 */ /* 0x000f700000000800 */
[----:B------:R-:W5:Y:S08]  /*3660*/  MUFU.EX2 R237, R237 ;  /* 0x000000ed00ed7308 */ /* 0x000f700000000800 */
[----:B------:R-:W5:Y:S01]  /*3670*/  MUFU.EX2 R236, R96 ;  /* 0x0000006000ec7308 */ /* 0x000f620000000800 */
[----:B------:R-:W-:Y:S01]  /*3680*/  @!P4 FMUL R97, R97, 0.5 ;  /* 0x3f0000006161c820 */ /* 0x000fe20000400000 */
[----:B------:R-:W-:Y:S01]  /*3690*/  ULEA UR16, UR14, UR23, 0x3 ;  /* 0x000000170e107291 */ /* 0x000fe2000f8e183f */
[----:B------:R-:W-:Y:S01]  /*36a0*/  FFMA R8, R114, UR18, -R98 ;  /* 0x0000001272087c23 */ /* 0x000fe20008000862 */
[----:B------:R-:W-:Y:S01]  /*36b0*/  FFMA R114, R88, UR18, -R101 ;  /* 0x0000001258727c23 */ /* 0x000fe20008000865 */
[----:B-1----:R-:W-:Y:S01]  /*36c0*/  @!P5 FMUL R233, R233, R233 ;  /* 0x000000e9e9e9d220 */ /* 0x002fe20000400000 */
[----:B-----5:R-:W-:Y:S01]  /*36d0*/  @!P6 FMUL R234, R234, R234 ;  /* 0x000000eaeaeae220 */ /* 0x020fe20000400000 */
[----:B------:R-:W-:Y:S01]  /*36e0*/  F2FP.F16.F32.PACK_AB R90, R219, R217 ;  /* 0x000000d9db5a723e */ /* 0x000fe200000000ff */
[----:B------:R1:W5:Y:S01]  /*36f0*/  MUFU.EX2 R235, R97 ;  /* 0x0000006100eb7308 */ /* 0x0003620000000800 */
[----:B------:R-:W-:Y:S01]  /*3700*/  @!P1 FMUL R112, R112, R112 ;  /* 0x0000007070709220 */ /* 0x000fe20000400000 */
[----:B------:R-:W-:Y:S01]  /*3710*/  @!P2 FMUL R237, R237, R237 ;  /* 0x000000edededa220 */ /* 0x000fe20000400000 */
[----:B------:R-:W-:Y:S01]  /*3720*/  F2FP.F16.F32.PACK_AB R88, R113, R7 ;  /* 0x000000077158723e */ /* 0x000fe200000000ff */
[----:B------:R-:W-:Y:S01]  /*3730*/  IMAD.MOV.U32 R100, RZ, RZ, R8 ;  /* 0x000000ffff647224 */ /* 0x000fe200078e0008 */
[----:B------:R-:W-:Y:S01]  /*3740*/  ISETP.GE.AND P5, PT, R12, R6, PT ;  /* 0x000000060c00720c */ /* 0x000fe20003fa6270 */
[----:B------:R-:W4:Y:S01]  /*3750*/  LDL.128 R92, [R1+0xb0] ;  /* 0x0000b000015c7983 */ /* 0x000f220000100c00 */
[C---:B------:R-:W-:Y:S01]  /*3760*/  ISETP.GE.AND P6, PT, R9.reuse, R2, PT ;  /* 0x000000020900720c */ /* 0x040fe20003fc6270 */
[----:B------:R-:W-:Y:S01]  /*3770*/  @!P3 FMUL R236, R236, R236 ;  /* 0x000000ecececb220 */ /* 0x000fe20000400000 */
[----:B------:R-:W-:Y:S01]  /*3780*/  ISETP.GE.AND P1, PT, R9, R6, PT ;  /* 0x000000060900720c */ /* 0x000fe20003f26270 */
[----:B-1----:R-:W4:Y:S01]  /*3790*/  LDL.128 R96, [R1+0xc0] ;  /* 0x0000c00001607983 */ /* 0x002f220000100c00 */
[----:B------:R-:W-:-:S02]  /*37a0*/  ISETP.GE.AND P2, PT, R11, R2, PT ;  /* 0x000000020b00720c */ /* 0x000fc40003f46270 */
[----:B------:R-:W-:Y:S01]  /*37b0*/  ISETP.GE.AND P3, PT, R11, R6, PT ;  /* 0x000000060b00720c */ /* 0x000fe20003f66270 */
[----:B------:R-:W4:Y:S04]  /*37c0*/  LDL.128 R12, [R1+0xe0] ;  /* 0x0000e000010c7983 */ /* 0x000f280000100c00 */
[----:B------:R-:W4:Y:S01]  /*37d0*/  LDL.128 R8, [R1+0xd0] ;  /* 0x0000d00001087983 */ /* 0x000f220000100c00 */
[----:B------:R-:W-:Y:S01]  /*37e0*/  SYNCS.ARRIVE.TRANS64.A1T0 RZ, [UR16], RZ ;  /* 0x000000ffffff79a7 */ /* 0x000fe20008100010 */
[----:B------:R-:W-:Y:S01]  /*37f0*/  WARPGROUP.ARRIVE ;  /* 0x00000000000079c5 */ /* 0x000fe20000000000 */
[----:B------:R-:W-:Y:S01]  /*3800*/  UMOV UR14, UR17 ;  /* 0x00000011000e7c82 */ /* 0x000fe20008000000 */
[----:B------:R-:W-:Y:S01]  /*3810*/  UMOV UR15, 0x40000040 ;  /* 0x40000040000f7882 */ /* 0x000fe20000000000 */
[----:B-----5:R-:W-:Y:S01]  /*3820*/  @!P4 FMUL R235, R235, R235 ;  /* 0x000000ebebebc220 */ /* 0x020fe20000400000 */
[----:B------:R-:W-:Y:S01]  /*3830*/  FFMA R119, R119, UR18, -R103 ;  /* 0x0000001277777c23 */ /* 0x000fe20008000867 */
[----:B------:R-:W-:Y:S01]  /*3840*/  FFMA R118, R118, UR18, -R102 ;  /* 0x0000001276767c23 */ /* 0x000fe20008000866 */
[----:B------:R-:W-:Y:S01]  /*3850*/  HGMMA.64x64x16.F32 R152, R88, gdesc[UR12].tnspB, R152, gsb0 ;  /* 0x40e0000c58987df0 */ /* 0x000fe20008000898 */
[----:B------:R-:W-:Y:S01]  /*3860*/  FSETP.GEU.AND P4, PT, R100, -126, PT ;  /* 0xc2fc00006400780b */ /* 0x000fe20003f8e000 */
[----:B------:R-:W-:-:S12]  /*3870*/  ULDC UR16, c[0x0][0xa00] ;  /* 0x0002800000107ab9 */ /* 0x000fd80000000800 */
[----:B------:R-:W-:-:S04]  /*3880*/  @!P4 FMUL R100, R100, 0.5 ;  /* 0x3f0000006464c820 */ /* 0x000fc80000400000 */
[----:B------:R-:W1:Y:S02]  /*3890*/  MUFU.EX2 R101, R100 ;  /* 0x0000006400657308 */ /* 0x000e640000000800 */
[----:B-1----:R-:W-:Y:S01]  /*38a0*/  @!P4 FMUL R101, R101, R101 ;  /* 0x000000656565c220 */ /* 0x002fe20000400000 */
[----:B------:R-:W-:-:S13]  /*38b0*/  FSETP.GEU.AND P4, PT, R115, -126, PT ;  /* 0xc2fc00007300780b */ /* 0x000fda0003f8e000 */
[----:B------:R-:W-:-:S04]  /*38c0*/  @!P4 FMUL R115, R115, 0.5 ;  /* 0x3f0000007373c820 */ /* 0x000fc80000400000 */
[----:B------:R-:W1:Y:S01]  /*38d0*/  MUFU.EX2 R100, R115 ;  /* 0x0000007300647308 */ /* 0x000e620000000800 */
[----:B------:R-:W-:Y:S01]  /*38e0*/  UIADD3 UR14, UR17, 0x80, URZ ;  /* 0x00000080110e7890 */ /* 0x000fe2000fffe03f */
[----:B------:R-:W-:Y:S01]  /*38f0*/  UMOV UR15, 0x40000040 ;  /* 0x40000040000f7882 */ /* 0x000fe20000000000 */
[----:B-1----:R-:W-:Y:S01]  /*3900*/  @!P4 FMUL R100, R100, R100 ;  /* 0x000000646464c220 */ /* 0x002fe20000400000 */
[----:B------:R-:W-:Y:S01]  /*3910*/  FSETP.GEU.AND P4, PT, R116, -126, PT ;  /* 0xc2fc00007400780b */ /* 0x000fe20003f8e000 */
[----:B------:R-:W-:Y:S02]  /*3920*/  WARPGROUP.DEPBAR.LE gsb0, 0x0 ;  /* 0x00008000000079c5 */ /* 0x000fe40000010000 */
[----:B------:R-:W-:Y:S02]  /*3930*/  F2FP.F16.F32.PACK_AB R88, R222, R220 ;  /* 0x000000dcde58723e */ /* 0x000fe400000000ff */
[----:B------:R-:W-:Y:S02]  /*3940*/  F2FP.F16.F32.PACK_AB R89, R224, R225 ;  /* 0x000000e1e059723e */ /* 0x000fe400000000ff */
[----:B------:R-:W-:-:S02]  /*3950*/  F2FP.F16.F32.PACK_AB R90, R226, R223 ;  /* 0x000000dfe25a723e */ /* 0x000fc400000000ff */
[----:B------:R-:W-:-:S04]  /*3960*/  F2FP.F16.F32.PACK_AB R91, R227, R228 ;  /* 0x000000e4e35b723e */ /* 0x000fc800000000ff */
[----:B------:R-:W-:-:S06]  /*3970*/  WARPGROUP.ARRIVE ;  /* 0x00000000000079c5 */ /* 0x000fcc0000000000 */
[----:B------:R-:W-:Y:S01]  /*3980*/  HGMMA.64x64x16.F32 R152, R88, gdesc[UR12].tnspB, R152, gsb0 ;  /* 0x40e0000c58987df0 */ /* 0x000fe20008000898 */
        /* <DEDUP_REMOVED lines=15> */
[----:B------:R-:W-:Y:S01]  /*3a80*/  WARPGROUP.ARRIVE ;  /* 0x00000000000079c5 */ /* 0x000fe20000000000 */
[----:B------:R-:W-:-:S05]  /*3a90*/  @!P4 FMUL R118, R118, 0.5 ;  /* 0x3f0000007676c820 */ /* 0x000fca0000400000 */
[----:B------:R-:W-:Y:S01]  /*3aa0*/  HGMMA.64x64x16.F32 R152, R88, gdesc[UR12].tnspB, R152, gsb0 ;  /* 0x40e0000c58987df0 */ /* 0x000fe20008000898 */
[----:B------:R-:W1:Y:S02]  /*3ab0*/  MUFU.EX2 R118, R118 ;  /* 0x0000007600767308 */ /* 0x000e640000000800 */
[----:B-1----:R-:W-:Y:S01]  /*3ac0*/  @!P4 FMUL R118, R118, R118 ;  /* 0x000000767676c220 */ /* 0x002fe20000400000 */
[----:B------:R-:W-:-:S13]  /*3ad0*/  FSETP.GEU.AND P4, PT, R119, -126, PT ;  /* 0xc2fc00007700780b */ /* 0x000fda0003f8e000 */
[----:B------:R-:W-:-:S06]  /*3ae0*/  @!P4 FMUL R119, R119, 0.5 ;  /* 0x3f0000007777c820 */ /* 0x000fcc0000400000 */
[----:B------:R-:W1:Y:S01]  /*3af0*/  MUFU.EX2 R119, R119 ;  /* 0x0000007700777308 */ /* 0x000e620000000800 */
[----:B--2---:R-:W-:Y:S01]  /*3b00*/  FFMA R106, R122, UR18, -R106 ;  /* 0x000000127a6a7c23 */ /* 0x004fe2000800086a */
[----:B------:R-:W-:Y:S01]  /*3b10*/  FFMA R107, R123, UR18, -R107 ;  /* 0x000000127b6b7c23 */ /* 0x000fe2000800086b */
[----:B------:R-:W-:Y:S01]  /*3b20*/  FFMA R104, R120, UR18, -R104 ;  /* 0x0000001278687c23 */ /* 0x000fe20008000868 */
[----:B------:R-:W-:Y:S01]  /*3b30*/  FFMA R105, R121, UR18, -R105 ;  /* 0x0000001279697c23 */ /* 0x000fe20008000869 */
[----:B------:R-:W-:Y:S01]  /*3b40*/  FSEL R114, R141, -INF , P6 ;  /* 0xff8000008d727808 */ /* 0x000fe20003000000 */
[----:B------:R-:W-:Y:S01]  /*3b50*/  UIADD3 UR14, UR17, 0x180, URZ ;  /* 0x00000180110e7890 */ /* 0x000fe2000fffe03f */
[----:B------:R-:W-:Y:S02]  /*3b60*/  FSEL R116, R143, -INF , P1 ;  /* 0xff8000008f747808 */ /* 0x000fe40000800000 */
[----:B------:R-:W-:Y:S02]  /*3b70*/  FSETP.GEU.AND P6, PT, R106, -126, PT ;  /* 0xc2fc00006a00780b */ /* 0x000fe40003fce000 */
[----:B------:R-:W-:Y:S01]  /*3b80*/  FSETP.GEU.AND P1, PT, R107, -126, PT ;  /* 0xc2fc00006b00780b */ /* 0x000fe20003f2e000 */
[----:B-1----:R-:W-:Y:S01]  /*3b90*/  @!P4 FMUL R119, R119, R119 ;  /* 0x000000777777c220 */ /* 0x002fe20000400000 */
[----:B------:R-:W-:-:S02]  /*3ba0*/  FSEL R115, R142, -INF , P5 ;  /* 0xff8000008e737808 */ /* 0x000fc40002800000 */
[----:B------:R-:W-:Y:S02]  /*3bb0*/  FSETP.GEU.AND P4, PT, R104, -126, PT ;  /* 0xc2fc00006800780b */ /* 0x000fe40003f8e000 */
[----:B------:R-:W-:Y:S01]  /*3bc0*/  FSETP.GEU.AND P5, PT, R105, -126, PT ;  /* 0xc2fc00006900780b */ /* 0x000fe20003fae000 */
[----:B------:R-:W-:-:S04]  /*3bd0*/  UMOV UR15, 0x40000040 ;  /* 0x40000040000f7882 */ /* 0x000fc80000000000 */
[----:B------:R-:W-:Y:S02]  /*3be0*/  @!P6 FMUL R106, R106, 0.5 ;  /* 0x3f0000006a6ae820 */ /* 0x000fe40000400000 */
[----:B------:R-:W-:Y:S01]  /*3bf0*/  @!P1 FMUL R107, R107, 0.5 ;  /* 0x3f0000006b6b9820 */ /* 0x000fe20000400000 */
[----:B------:R-:W-:Y:S02]  /*3c00*/  WARPGROUP.DEPBAR.LE gsb0, 0x0 ;  /* 0x00008000000079c5 */ /* 0x000fe40000010000 */
[----:B------:R-:W-:Y:S02]  /*3c10*/  F2FP.F16.F32.PACK_AB R88, R235, R236 ;  /* 0x000000eceb58723e */ /* 0x000fe400000000ff */
[----:B------:R-:W-:Y:S02]  /*3c20*/  F2FP.F16.F32.PACK_AB R89, R100, R101 ;  /* 0x000000656459723e */ /* 0x000fe400000000ff */
[----:B------:R-:W-:Y:S02]  /*3c30*/  F2FP.F16.F32.PACK_AB R90, R102, R103 ;  /* 0x00000067665a723e */ /* 0x000fe400000000ff */
[----:B------:R-:W-:-:S04]  /*3c40*/  F2FP.F16.F32.PACK_AB R91, R119, R118 ;  /* 0x00000076775b723e */ /* 0x000fc800000000ff */
[----:B------:R-:W-:-:S06]  /*3c50*/  WARPGROUP.ARRIVE ;  /* 0x00000000000079c5 */ /* 0x000fcc0000000000 */
[----:B------:R-:W-:Y:S01]  /*3c60*/  HGMMA.64x64x16.F32 R152, R88, gdesc[UR12].tnspB, R152, gsb0 ;  /* 0x40e0000c58987df0 */ /* 0x000fe20008000898 */
[----:B------:R-:W-:Y:S01]  /*3c70*/  @!P4 FMUL R104, R104, 0.5 ;  /* 0x3f0000006868c820 */ /* 0x000fe20000400000 */
[----:B------:R-:W-:Y:S01]  /*3c80*/  @!P5 FMUL R105, R105, 0.5 ;  /* 0x3f0000006969d820 */ /* 0x000fe20000400000 */
[----:B---3--:R-:W-:Y:S01]  /*3c90*/  FFMA R130, R130, UR18, -R22 ;  /* 0x0000001282827c23 */ /* 0x008fe20008000816 */
[----:B------:R-:W-:Y:S01]  /*3ca0*/  FFMA R131, R131, UR18, -R23 ;  /* 0x0000001283837c23 */ /* 0x000fe20008000817 */
[----:B------:R-:W1:Y:S01]  /*3cb0*/  MUFU.EX2 R22, R106 ;  /* 0x0000006a00167308 */ /* 0x000e620000000800 */
[----:B------:R-:W-:Y:S01]  /*3cc0*/  FFMA R128, R128, UR18, -R20 ;  /* 0x0000001280807c23 */ /* 0x000fe20008000814 */
[----:B------:R-:W-:-:S06]  /*3cd0*/  FFMA R129, R129, UR18, -R21 ;  /* 0x0000001281817c23 */ /* 0x000fcc0008000815 */
[----:B------:R-:W2:Y:S08]  /*3ce0*/  MUFU.EX2 R23, R107 ;  /* 0x0000006b00177308 */ /* 0x000eb00000000800 */
[----:B------:R-:W3:Y:S08]  /*3cf0*/  MUFU.EX2 R20, R104 ;  /* 0x0000006800147308 */ /* 0x000ef00000000800 */
[----:B------:R-:W5:Y:S01]  /*3d00*/  MUFU.EX2 R21, R105 ;  /* 0x0000006900157308 */ /* 0x000f620000000800 */
[----:B------:R-:W-:Y:S01]  /*3d10*/  FFMA R110, R126, UR18, -R110 ;  /* 0x000000127e6e7c23 */ /* 0x000fe2000800086e */
[----:B------:R-:W-:Y:S01]  /*3d20*/  FFMA R111, R127, UR18, -R111 ;  /* 0x000000127f6f7c23 */ /* 0x000fe2000800086f */
[----:B------:R-:W-:Y:S01]  /*3d30*/  FFMA R108, R124, UR18, -R108 ;  /* 0x000000127c6c7c23 */ /* 0x000fe2000800086c */
[----:B------:R-:W-:Y:S01]  /*3d40*/  FFMA R109, R125, UR18, -R109 ;  /* 0x000000127d6d7c23 */ /* 0x000fe2000800086d */
[----:B-1----:R-:W-:Y:S01]  /*3d50*/  @!P6 FMUL R22, R22, R22 ;  /* 0x000000161616e220 */ /* 0x002fe20000400000 */
[----:B--2---:R-:W-:Y:S01]  /*3d60*/  @!P1 FMUL R23, R23, R23 ;  /* 0x0000001717179220 */ /* 0x004fe20000400000 */
[----:B------:R-:W-:-:S02]  /*3d70*/  FSETP.GEU.AND P6, PT, R110, -126, PT ;  /* 0xc2fc00006e00780b */ /* 0x000fc40003fce000 */
[----:B------:R-:W-:Y:S01]  /*3d80*/  FSETP.GEU.AND P1, PT, R111, -126, PT ;  /* 0xc2fc00006f00780b */ /* 0x000fe20003f2e000 */
[----:B---3--:R-:W-:Y:S01]  /*3d90*/  @!P4 FMUL R20, R20, R20 ;  /* 0x000000141414c220 */ /* 0x008fe20000400000 */
[----:B------:R-:W-:Y:S01]  /*3da0*/  FSETP.GEU.AND P4, PT, R108, -126, PT ;  /* 0xc2fc00006c00780b */ /* 0x000fe20003f8e000 */
[----:B-----5:R-:W-:Y:S01]  /*3db0*/  @!P5 FMUL R21, R21, R21 ;  /* 0x000000151515d220 */ /* 0x020fe20000400000 */
[----:B------:R-:W-:-:S07]  /*3dc0*/  FSETP.GEU.AND P5, PT, R109, -126, PT ;  /* 0xc2fc00006d00780b */ /* 0x000fce0003fae000 */
[----:B------:R-:W-:Y:S02]  /*3dd0*/  @!P6 FMUL R110, R110, 0.5 ;  /* 0x3f0000006e6ee820 */ /* 0x000fe40000400000 */
[----:B------:R-:W-:Y:S02]  /*3de0*/  @!P1 FMUL R111, R111, 0.5 ;  /* 0x3f0000006f6f9820 */ /* 0x000fe40000400000 */
[----:B------:R-:W-:Y:S02]  /*3df0*/  @!P4 FMUL R108, R108, 0.5 ;  /* 0x3f0000006c6cc820 */ /* 0x000fe40000400000 */
[----:B------:R-:W-:Y:S01]  /*3e00*/  MUFU.EX2 R110, R110 ;  /* 0x0000006e006e7308 */ /* 0x000fe20000000800 */
[----:B------:R-:W-:-:S07]  /*3e10*/  @!P5 FMUL R109, R109, 0.5 ;  /* 0x3f0000006d6dd820 */ /* 0x000fce0000400000 */
[----:B------:R-:W1:Y:S08]  /*3e20*/  MUFU.EX2 R104, R108 ;  /* 0x0000006c00687308 */ /* 0x000e700000000800 */
[----:B------:R-:W2:Y:S08]  /*3e30*/  MUFU.EX2 R105, R109 ;  /* 0x0000006d00697308 */ /* 0x000eb00000000800 */
[----:B------:R-:W3:Y:S01]  /*3e40*/  MUFU.EX2 R111, R111 ;  /* 0x0000006f006f7308 */ /* 0x000ee20000000800 */
[----:B-1----:R-:W-:Y:S01]  /*3e50*/  @!P4 FMUL R104, R104, R104 ;  /* 0x000000686868c220 */ /* 0x002fe20000400000 */
[----:B------:R-:W-:Y:S01]  /*3e60*/  @!P6 FMUL R110, R110, R110 ;  /* 0x0000006e6e6ee220 */ /* 0x000fe20000400000 */
[----:B------:R-:W-:-:S02]  /*3e70*/  WARPGROUP.DEPBAR.LE gsb0, 0x0 ;  /* 0x00008000000079c5 */ /* 0x000fc40000010000 */
[----:B--2---:R-:W-:Y:S01]  /*3e80*/  @!P5 FMUL R105, R105, R105 ;  /* 0x000000696969d220 */ /* 0x004fe20000400000 */
[----:B------:R-:W-:Y:S01]  /*3e90*/  F2FP.F16.F32.PACK_AB R88, R21, R20 ;  /* 0x000000141558723e */ /* 0x000fe200000000ff */
[----:B------:R-:W-:Y:S01]  /*3ea0*/  UIADD3 UR14, UR17, 0x200, URZ ;  /* 0x00000200110e7890 */ /* 0x000fe2000fffe03f */
[----:B------:R-:W-:Y:S01]  /*3eb0*/  F2FP.F16.F32.PACK_AB R89, R23, R22 ;  /* 0x000000161759723e */ /* 0x000fe200000000ff */
[----:B---3--:R-:W-:Y:S01]  /*3ec0*/  @!P1 FMUL R111, R111, R111 ;  /* 0x0000006f6f6f9220 */ /* 0x008fe20000400000 */
[----:B------:R-:W-:-:S04]  /*3ed0*/  F2FP.F16.F32.PACK_AB R90, R105, R104 ;  /* 0x00000068695a723e */ /* 0x000fc800000000ff */
[----:B------:R-:W-:Y:S02]  /*3ee0*/  F2FP.F16.F32.PACK_AB R91, R111, R110 ;  /* 0x0000006e6f5b723e */ /* 0x000fe400000000ff */
[----:B------:R-:W-:Y:S02]  /*3ef0*/  FSETP.GEU.AND P4, PT, R128, -126, PT ;  /* 0xc2fc00008000780b */ /* 0x000fe40003f8e000 */
[----:B------:R-:W-:Y:S01]  /*3f00*/  WARPGROUP.ARRIVE ;  /* 0x00000000000079c5 */ /* 0x000fe20000000000 */
[----:B------:R-:W-:Y:S01]  /*3f10*/  FSETP.GEU.AND P5, PT, R129, -126, PT ;  /* 0xc2fc00008100780b */ /* 0x000fe20003fae000 */
[----:B------:R-:W-:-:S04]  /*3f20*/  UMOV UR15, 0x40000040 ;  /* 0x40000040000f7882 */ /* 0x000fc80000000000 */
[----:B------:R-:W-:Y:S05]  /*3f30*/  HGMMA.64x64x16.F32 R152, R88, gdesc[UR12].tnspB, R152, gsb0 ;  /* 0x40e0000c58987df0 */ /* 0x000fea0008000898 */
[----:B------:R-:W-:-:S03]  /*3f40*/  @!P4 FMUL R128, R128, 0.5 ;  /* 0x3f0000008080c820 */ /* 0x000fc60000400000 */
[----:B------:R-:W-:-:S03]  /*3f50*/  @!P5 FMUL R129, R129, 0.5 ;  /* 0x3f0000008181d820 */ /* 0x000fc60000400000 */
[----:B------:R-:W1:Y:S08]  /*3f60*/  MUFU.EX2 R128, R128 ;  /* 0x0000008000807308 */ /* 0x000e700000000800 */
[----:B------:R-:W2:Y:S01]  /*3f70*/  MUFU.EX2 R129, R129 ;  /* 0x0000008100817308 */ /* 0x000ea20000000800 */
[----:B----4-:R-:W-:Y:S01]  /*3f80*/  FFMA R132, R132, UR18, -R92 ;  /* 0x0000001284847c23 */ /* 0x010fe2000800085c */
[----:B------:R-:W-:Y:S01]  /*3f90*/  FFMA R92, R133, UR18, -R93 ;  /* 0x00000012855c7c23 */ /* 0x000fe2000800085d */
[----:B------:R-:W-:Y:S01]  /*3fa0*/  FFMA R94, R134, UR18, -R94 ;  /* 0x00000012865e7c23 */ /* 0x000fe2000800085e */
[----:B------:R-:W-:Y:S01]  /*3fb0*/  FFMA R95, R135, UR18, -R95 ;  /* 0x00000012875f7c23 */ /* 0x000fe2000800085f */
[----:B------:R-:W-:-:S02]  /*3fc0*/  FSEL R121, R146, -INF , P3 ;  /* 0xff80000092797808 */ /* 0x000fc40001800000 */
[----:B------:R-:W-:Y:S01]  /*3fd0*/  FSETP.GEU.AND P6, PT, R130, -126, PT ;  /* 0xc2fc00008200780b */ /* 0x000fe20003fce000 */
[----:B-1----:R-:W-:Y:S01]  /*3fe0*/  @!P4 FMUL R128, R128, R128 ;  /* 0x000000808080c220 */ /* 0x002fe20000400000 */
[----:B------:R-:W-:Y:S02]  /*3ff0*/  FSETP.GEU.AND P1, PT, R131, -126, PT ;  /* 0xc2fc00008300780b */ /* 0x000fe40003f2e000 */
[----:B------:R-:W-:Y:S02]  /*4000*/  FSETP.GEU.AND P3, PT, R92, -126, PT ;  /* 0xc2fc00005c00780b */ /* 0x000fe40003f6e000 */
[----:B------:R-:W-:Y:S01]  /*4010*/  FSETP.GEU.AND P4, PT, R94, -126, PT ;  /* 0xc2fc00005e00780b */ /* 0x000fe20003f8e000 */
[----:B--2---:R-:W-:Y:S01]  /*4020*/  @!P5 FMUL R129, R129, R129 ;  /* 0x000000818181d220 */ /* 0x004fe20000400000 */
[----:B------:R-:W-:Y:S02]  /*4030*/  FSETP.GEU.AND P5, PT, R95, -126, PT ;  /* 0xc2fc00005f00780b */ /* 0x000fe40003fae000 */
[----:B------:R-:W-:-:S02]  /*4040*/  FSEL R109, R144, -INF , P2 ;  /* 0xff800000906d7808 */ /* 0x000fc40001000000 */
[----:B------:R-:W-:Y:S01]  /*4050*/  FSETP.GEU.AND P2, PT, R132, -126, PT ;  /* 0xc2fc00008400780b */ /* 0x000fe20003f4e000 */
[----:B------:R-:W-:Y:S02]  /*4060*/  @!P6 FMUL R130, R130, 0.5 ;  /* 0x3f0000008282e820 */ /* 0x000fe40000400000 */
[----:B------:R-:W-:Y:S02]  /*4070*/  @!P1 FMUL R131, R131, 0.5 ;  /* 0x3f00000083839820 */ /* 0x000fe40000400000 */
[----:B------:R-:W-:Y:S02]  /*4080*/  @!P3 FMUL R92, R92, 0.5 ;  /* 0x3f0000005c5cb820 */ /* 0x000fe40000400000 */
[----:B------:R-:W-:Y:S02]  /*4090*/  @!P4 FMUL R94, R94, 0.5 ;  /* 0x3f0000005e5ec820 */ /* 0x000fe40000400000 */
[----:B------:R-:W-:-:S04]  /*40a0*/  @!P5 FMUL R95, R95, 0.5 ;  /* 0x3f0000005f5fd820 */ /* 0x000fc80000400000 */
[----:B------:R-:W-:Y:S01]  /*40b0*/  @!P2 FMUL R132, R132, 0.5 ;  /* 0x3f0000008484a820 */ /* 0x000fe20000400000 */
[----:B------:R-:W1:Y:S08]  /*40c0*/  MUFU.EX2 R130, R130 ;  /* 0x0000008200827308 */ /* 0x000e700000000800 */
[----:B------:R-:W2:Y:S08]  /*40d0*/  MUFU.EX2 R131, R131 ;  /* 0x0000008300837308 */ /* 0x000eb00000000800 */
[----:B------:R-:W3:Y:S08]  /*40e0*/  MUFU.EX2 R93, R132 ;  /* 0x00000084005d7308 */ /* 0x000ef00000000800 */
[----:B------:R-:W4:Y:S08]  /*40f0*/  MUFU.EX2 R92, R92 ;  /* 0x0000005c005c7308 */ /* 0x000f300000000800 */
[----:B------:R-:W5:Y:S08]  /*4100*/  MUFU.EX2 R94, R94 ;  /* 0x0000005e005e7308 */ /* 0x000f700000000800 */
[----:B------:R-:W5:Y:S01]  /*4110*/  MUFU.EX2 R95, R95 ;  /* 0x0000005f005f7308 */ /* 0x000f620000000800 */
[----:B------:R-:W-:-:S02]  /*4120*/  WARPGROUP.DEPBAR.LE gsb0, 0x0 ;  /* 0x00008000000079c5 */ /* 0x000fc40000010000 */
[----:B------:R-:W-:Y:S02]  /*4130*/  VIADD R89, R3, 0x71 ;  /* 0x0000007103597836 */ /* 0x000fe40000000000 */
[----:B-1----:R-:W-:Y:S01]  /*4140*/  @!P6 FMUL R130, R130, R130 ;  /* 0x000000828282e220 */ /* 0x002fe20000400000 */
[----:B--2---:R-:W-:Y:S01]  /*4150*/  @!P1 FMUL R131, R131, R131 ;  /* 0x0000008383839220 */ /* 0x004fe20000400000 */
[----:B---3--:R-:W-:Y:S01]  /*4160*/  @!P2 FMUL R93, R93, R93 ;  /* 0x0000005d5d5da220 */ /* 0x008fe20000400000 */
[----:B----4-:R-:W-:Y:S01]  /*4170*/  @!P3 FMUL R92, R92, R92 ;  /* 0x0000005c5c5cb220 */ /* 0x010fe20000400000 */
[----:B-----5:R-:W-:Y:S01]  /*4180*/  @!P4 FMUL R94, R94, R94 ;  /* 0x0000005e5e5ec220 */ /* 0x020fe20000400000 */
[C---:B------:R-:W-:Y:S02]  /*4190*/  ISETP.GE.AND P1, PT, R89.reuse, R2, PT ;  /* 0x000000025900720c */ /* 0x040fe40003f26270 */
[----:B------:R-:W-:Y:S01]  /*41a0*/  ISETP.GE.AND P3, PT, R89, R6, PT ;  /* 0x000000065900720c */ /* 0x000fe20003f66270 */
[----:B------:R-:W-:Y:S01]  /*41b0*/  @!P5 FMUL R95, R95, R95 ;  /* 0x0000005f5f5fd220 */ /* 0x000fe20000400000 */
[----:B------:R-:W-:Y:S01]  /*41c0*/  F2FP.F16.F32.PACK_AB R88, R129, R128 ;  /* 0x000000808158723e */ /* 0x000fe200000000ff */
[----:B------:R-:W-:Y:S01]  /*41d0*/  UIADD3 UR14, UR17, 0x280, URZ ;  /* 0x00000280110e7890 */ /* 0x000fe2000fffe03f */
[----:B------:R-:W-:-:S02]  /*41e0*/  F2FP.F16.F32.PACK_AB R89, R131, R130 ;  /* 0x000000828359723e */ /* 0x000fc400000000ff */
[----:B------:R-:W-:Y:S02]  /*41f0*/  F2FP.F16.F32.PACK_AB R90, R92, R93 ;  /* 0x0000005d5c5a723e */ /* 0x000fe400000000ff */
[----:B------:R-:W-:-:S04]  /*4200*/  F2FP.F16.F32.PACK_AB R91, R95, R94 ;  /* 0x0000005e5f5b723e */ /* 0x000fc800000000ff */
[----:B------:R-:W-:Y:S01]  /*4210*/  WARPGROUP.ARRIVE ;  /* 0x00000000000079c5 */ /* 0x000fe20000000000 */
[----:B------:R-:W-:-:S05]  /*4220*/  UMOV UR15, 0x40000040 ;  /* 0x40000040000f7882 */ /* 0x000fca0000000000 */
[----:B------:R-:W-:Y:S01]  /*4230*/  HGMMA.64x64x16.F32 R152, R88, gdesc[UR12].tnspB, R152, gsb0 ;  /* 0x40e0000c58987df0 */ /* 0x000fe20008000898 */
[----:B------:R-:W-:Y:S01]  /*4240*/  FFMA R96, R136, UR18, -R96 ;  /* 0x0000001288607c23 */ /* 0x000fe20008000860 */
[----:B------:R-:W-:-:S04]  /*4250*/  FFMA R97, R137, UR18, -R97 ;  /* 0x0000001289617c23 */ /* 0x000fc80008000861 */
[----:B------:R-:W-:Y:S02]  /*4260*/  FSETP.GEU.AND P6, PT, R96, -126, PT ;  /* 0xc2fc00006000780b */ /* 0x000fe40003fce000 */
[----:B------:R-:W-:-:S11]  /*4270*/  FSETP.GEU.AND P2, PT, R97, -126, PT ;  /* 0xc2fc00006100780b */ /* 0x000fd60003f4e000 */
[----:B------:R-:W-:Y:S02]  /*4280*/  @!P6 FMUL R96, R96, 0.5 ;  /* 0x3f0000006060e820 */ /* 0x000fe40000400000 */
[----:B------:R-:W-:-:S04]  /*4290*/  @!P2 FMUL R97, R97, 0.5 ;  /* 0x3f0000006161a820 */ /* 0x000fc80000400000 */
[----:B------:R-:W1:Y:S08]  /*42a0*/  MUFU.EX2 R96, R96 ;  /* 0x0000006000607308 */ /* 0x000e700000000800 */
[----:B------:R-:W2:Y:S01]  /*42b0*/  MUFU.EX2 R97, R97 ;  /* 0x0000006100617308 */ /* 0x000ea20000000800 */
[----:B------:R-:W-:Y:S01]  /*42c0*/  FFMA R106, R140, UR18, -R8 ;  /* 0x000000128c6a7c23 */ /* 0x000fe20008000808 */
[----:B------:R-:W-:Y:S01]  /*42d0*/  FSEL R8, R145, -INF , P1 ;  /* 0xff80000091087808 */ /* 0x000fe20000800000 */
[----:B------:R-:W-:Y:S01]  /*42e0*/  FFMA R98, R138, UR18, -R98 ;  /* 0x000000128a627c23 */ /* 0x000fe20008000862 */
[----:B------:R-:W-:Y:S01]  /*42f0*/  FFMA R99, R139, UR18, -R99 ;  /* 0x000000128b637c23 */ /* 0x000fe20008000863 */
[----:B------:R-:W-:Y:S01]  /*4300*/  FFMA R107, R114, UR18, -R9 ;  /* 0x00000012726b7c23 */ /* 0x000fe20008000809 */
[----:B------:R-:W-:Y:S01]  /*4310*/  FFMA R10, R115, UR18, -R10 ;  /* 0x00000012730a7c23 */ /* 0x000fe2000800080a */
[----:B------:R-:W-:Y:S01]  /*4320*/  FFMA R116, R116, UR18, -R11 ;  /* 0x0000001274747c23 */ /* 0x000fe2000800080b */
[----:B------:R-:W-:Y:S01]  /*4330*/  FSETP.GEU.AND P4, PT, R98, -126, PT ;  /* 0xc2fc00006200780b */ /* 0x000fe20003f8e000 */
[----:B-1----:R-:W-:Y:S01]  /*4340*/  @!P6 FMUL R96, R96, R96 ;  /* 0x000000606060e220 */ /* 0x002fe20000400000 */
[----:B------:R-:W-:-:S02]  /*4350*/  FSETP.GEU.AND P5, PT, R99, -126, PT ;  /* 0xc2fc00006300780b */ /* 0x000fc40003fae000 */
[----:B------:R-:W-:Y:S01]  /*4360*/  FSETP.GEU.AND P6, PT, R10, -126, PT ;  /* 0xc2fc00000a00780b */ /* 0x000fe20003fce000 */
[----:B--2---:R-:W-:Y:S01]  /*4370*/  @!P2 FMUL R97, R97, R97 ;  /* 0x000000616161a220 */ /* 0x004fe20000400000 */
[----:B------:R-:W-:-:S07]  /*4380*/  FSETP.GEU.AND P2, PT, R116, -126, PT ;  /* 0xc2fc00007400780b */ /* 0x000fce0003f4e000 */
[----:B------:R-:W-:Y:S01]  /*4390*/  @!P4 FMUL R98, R98, 0.5 ;  /* 0x3f0000006262c820 */ /* 0x000fe20000400000 */
[----:B------:R-:W-:Y:S02]  /*43a0*/  WARPGROUP.DEPBAR.LE gsb0, 0x0 ;  /* 0x00008000000079c5 */ /* 0x000fe40000010000 */
[----:B------:R-:W-:Y:S01]  /*43b0*/  VIADD R89, R3, 0x78 ;  /* 0x0000007803597836 */ /* 0x000fe20000000000 */
[----:B------:R-:W-:-:S04]  /*43c0*/  FSEL R88, R147, -INF , P3 ;  /* 0xff80000093587808 */ /* 0x000fc80001800000 */
[----:B------:R-:W-:Y:S02]  /*43d0*/  ISETP.GE.AND P1, PT, R89, R2, PT ;  /* 0x000000025900720c */ /* 0x000fe40003f26270 */
[----:B------:R-:W-:Y:S02]  /*43e0*/  FSETP.GEU.AND P3, PT, R106, -126, PT ;  /* 0xc2fc00006a00780b */ /* 0x000fe40003f6e000 */
[----:B------:R-:W-:Y:S02]  /*43f0*/  FSEL R9, R148, -INF , P1 ;  /* 0xff80000094097808 */ /* 0x000fe40000800000 */
[----:B------:R-:W-:Y:S01]  /*4400*/  FSETP.GEU.AND P1, PT, R107, -126, PT ;  /* 0xc2fc00006b00780b */ /* 0x000fe20003f2e000 */
[----:B------:R-:W-:Y:S01]  /*4410*/  @!P5 FMUL R99, R99, 0.5 ;  /* 0x3f0000006363d820 */ /* 0x000fe20000400000 */
[----:B------:R-:W-:Y:S01]  /*4420*/  @!P6 FMUL R10, R10, 0.5 ;  /* 0x3f0000000a0ae820 */ /* 0x000fe20000400000 */
[----:B------:R-:W-:Y:S01]  /*4430*/  @!P2 FMUL R116, R116, 0.5 ;  /* 0x3f0000007474a820 */ /* 0x000fe20000400000 */
[----:B------:R-:W-:-:S05]  /*4440*/  FFMA R12, R109, UR18, -R12 ;  /* 0x000000126d0c7c23 */ /* 0x000fca000800080c */
        /* <DEDUP_REMOVED lines=8> */
[----:B------:R-:W-:Y:S01]  /*44d0*/  FFMA R114, R8, UR18, -R13 ;  /* 0x0000001208727c23 */ /* 0x000fe2000800080d */
[----:B------:R-:W-:-:S02]  /*44e0*/  IMAD.U32 R8, RZ, RZ, UR21 ;  /* 0x00000015ff087e24 */ /* 0x000fc4000f8e00ff */
[----:B------:R-:W-:Y:S01]  /*44f0*/  FFMA R120, R9, UR18, -R16 ;  /* 0x0000001209787c23 */ /* 0x000fe20008000810 */
[----:B-1----:R-:W-:Y:S01]  /*4500*/  @!P4 FMUL R98, R98, R98 ;  /* 0x000000626262c220 */ /* 0x002fe20000400000 */
[----:B------:R-:W-:Y:S02]  /*4510*/  IMAD R16, R8, 0x80, R5 ;  /* 0x0000008008107824 */ /* 0x000fe400078e0205 */
[----:B--2---:R-:W-:Y:S01]  /*4520*/  @!P5 FMUL R99, R99, R99 ;  /* 0x000000636363d220 */ /* 0x004fe20000400000 */
[----:B---3--:R-:W-:Y:S01]  /*4530*/  @!P3 FMUL R106, R106, R106 ;  /* 0x0000006a6a6ab220 */ /* 0x008fe20000400000 */
[----:B----4-:R-:W-:Y:S01]  /*4540*/  @!P1 FMUL R107, R107, R107 ;  /* 0x0000006b6b6b9220 */ /* 0x010fe20000400000 */
[----:B-----5:R-:W-:Y:S01]  /*4550*/  @!P6 FMUL R108, R108, R108 ;  /* 0x0000006c6c6ce220 */ /* 0x020fe20000400000 */
[----:B------:R-:W-:Y:S01]  /*4560*/  LEA R16, R16, UR37, 0x2 ;  /* 0x0000002510107c11 */ /* 0x000fe2000f8e10ff */
[----:B------:R-:W-:Y:S01]  /*4570*/  FFMA R115, R88, UR18, -R15 ;  /* 0x0000001258737c23 */ /* 0x000fe2000800080f */
[----:B------:R-:W-:Y:S01]  /*4580*/  ISETP.GE.AND P5, PT, R89, R6, PT ;  /* 0x000000065900720c */ /* 0x000fe20003fa6270 */
[----:B------:R-:W-:Y:S01]  /*4590*/  @!P2 FMUL R109, R109, R109 ;  /* 0x0000006d6d6da220 */ /* 0x000fe20000400000 */
[----:B------:R-:W-:Y:S01]  /*45a0*/  F2FP.F16.F32.PACK_AB R88, R97, R96 ;  /* 0x000000606158723e */ /* 0x000fe200000000ff */
[----:B------:R-:W-:Y:S01]  /*45b0*/  UIADD3 UR14, UR17, 0x300, URZ ;  /* 0x00000300110e7890 */ /* 0x000fe2000fffe03f */
[----:B------:R-:W-:Y:S01]  /*45c0*/  F2FP.F16.F32.PACK_AB R89, R99, R98 ;  /* 0x000000626359723e */ /* 0x000fe200000000ff */
[----:B------:R-:W1:Y:S01]  /*45d0*/  LDS.64 R8, [R16+0x30000] ;  /* 0x0300000010087984 */ /* 0x000e620000000a00 */
[----:B------:R-:W-:-:S02]  /*45e0*/  F2FP.F16.F32.PACK_AB R90, R107, R106 ;  /* 0x0000006a6b5a723e */ /* 0x000fc400000000ff */
[----:B------:R-:W-:-:S04]  /*45f0*/  F2FP.F16.F32.PACK_AB R91, R109, R108 ;  /* 0x0000006c6d5b723e */ /* 0x000fc800000000ff */
[----:B------:R-:W-:Y:S01]  /*4600*/  WARPGROUP.ARRIVE ;  /* 0x00000000000079c5 */ /* 0x000fe20000000000 */
[----:B------:R-:W-:-:S05]  /*4610*/  UMOV UR15, 0x40000040 ;  /* 0x40000040000f7882 */ /* 0x000fca0000000000 */
[----:B------:R-:W-:Y:S01]  /*4620*/  HGMMA.64x64x16.F32 R152, R88, gdesc[UR12].tnspB, R152, gsb0 ;  /* 0x40e0000c58987df0 */ /* 0x000fe20008000898 */
[----:B------:R-:W-:Y:S02]  /*4630*/  FSETP.GEU.AND P4, PT, R12, -126, PT ;  /* 0xc2fc00000c00780b */ /* 0x000fe40003f8e000 */
[----:B------:R-:W-:Y:S01]  /*4640*/  FSETP.GEU.AND P3, PT, R114, -126, PT ;  /* 0xc2fc00007200780b */ /* 0x000fe20003f6e000 */
[----:B------:R-:W-:Y:S02]  /*4650*/  VIADD R11, R3, 0x79 ;  /* 0x00000079030b7836 */ /* 0x000fe40000000000 */
[----:B------:R-:W-:-:S03]  /*4660*/  FFMA R121, R121, UR18, -R14 ;  /* 0x0000001279797c23 */ /* 0x000fc6000800080e */
[----:B------:R-:W-:-:S05]  /*4670*/  ISETP.GE.AND P1, PT, R11, R2, PT ;  /* 0x000000020b00720c */ /* 0x000fca0003f26270 */
[----:B------:R-:W-:Y:S02]  /*4680*/  @!P4 FMUL R12, R12, 0.5 ;  /* 0x3f0000000c0cc820 */ /* 0x000fe40000400000 */
[----:B------:R-:W-:Y:S02]  /*4690*/  @!P3 FMUL R114, R114, 0.5 ;  /* 0x3f0000007272b820 */ /* 0x000fe40000400000 */
[----:B------:R-:W2:Y:S01]  /*46a0*/  MUFU.EX2 R14, R12 ;  /* 0x0000000c000e7308 */ /* 0x000ea20000000800 */
[----:B------:R-:W-:Y:S02]  /*46b0*/  FSEL R10, R149, -INF , P1 ;  /* 0xff800000950a7808 */ /* 0x000fe40000800000 */
[----:B------:R-:W-:-:S05]  /*46c0*/  ISETP.GE.AND P1, PT, R11, R6, PT ;  /* 0x000000060b00720c */ /* 0x000fca0003f26270 */
[----:B------:R-:W3:Y:S01]  /*46d0*/  MUFU.EX2 R15, R114 ;  /* 0x00000072000f7308 */ /* 0x000ee20000000800 */
[----:B------:R-:W-:Y:S02]  /*46e0*/  FSEL R13, R150, -INF , P5 ;  /* 0xff800000960d7808 */ /* 0x000fe40002800000 */
[----:B------:R-:W-:-:S03]  /*46f0*/  FSEL R6, R151, -INF , P1 ;  /* 0xff80000097067808 */ /* 0x000fc60000800000 */
[----:B------:R-:W-:Y:S02]  /*4700*/  FFMA R18, R13, UR18, -R18 ;  /* 0x000000120d127c23 */ /* 0x000fe40008000812 */
[----:B------:R-:W-:Y:S01]  /*4710*/  FFMA R6, R6, UR18, -R19 ;  /* 0x0000001206067c23 */ /* 0x000fe20008000813 */
[----:B--2---:R-:W-:Y:S02]  /*4720*/  @!P4 FMUL R14, R14, R14 ;  /* 0x0000000e0e0ec220 */ /* 0x004fe40000400000 */
[----:B------:R-:W-:Y:S02]  /*4730*/  FSETP.GEU.AND P4, PT, R18, -126, PT ;  /* 0xc2fc00001200780b */ /* 0x000fe40003f8e000 */
[----:B------:R-:W-:Y:S02]  /*4740*/  FSETP.GEU.AND P6, PT, R121, -126, PT ;  /* 0xc2fc00007900780b */ /* 0x000fe40003fce000 */
[----:B------:R-:W-:Y:S01]  /*4750*/  FSETP.GEU.AND P2, PT, R115, -126, PT ;  /* 0xc2fc00007300780b */ /* 0x000fe20003f4e000 */
[----:B---3--:R-:W-:Y:S01]  /*4760*/  @!P3 FMUL R15, R15, R15 ;  /* 0x0000000f0f0fb220 */ /* 0x008fe20000400000 */
[----:B------:R-:W-:-:S02]  /*4770*/  FSETP.GEU.AND P5, PT, R120, -126, PT ;  /* 0xc2fc00007800780b */ /* 0x000fc40003fae000 */
[----:B------:R-:W-:-:S05]  /*4780*/  FSETP.GEU.AND P3, PT, R6, -126, PT ;  /* 0xc2fc00000600780b */ /* 0x000fca0003f6e000 */
[----:B------:R-:W-:Y:S02]  /*4790*/  @!P4 FMUL R18, R18, 0.5 ;  /* 0x3f0000001212c820 */ /* 0x000fe40000400000 */
[----:B------:R-:W-:Y:S02]  /*47a0*/  @!P6 FMUL R121, R121, 0.5 ;  /* 0x3f0000007979e820 */ /* 0x000fe40000400000 */
[----:B------:R-:W-:Y:S02]  /*47b0*/  @!P2 FMUL R115, R115, 0.5 ;  /* 0x3f0000007373a820 */ /* 0x000fe40000400000 */
[----:B------:R-:W-:Y:S01]  /*47c0*/  @!P5 FMUL R120, R120, 0.5 ;  /* 0x3f0000007878d820 */ /* 0x000fe20000400000 */
[----:B------:R-:W-:Y:S02]  /*47d0*/  WARPGROUP.DEPBAR.LE gsb0, 0x0 ;  /* 0x00008000000079c5 */ /* 0x000fe40000010000 */
[----:B------:R-:W-:Y:S01]  /*47e0*/  FFMA R90, R10, UR18, -R17 ;  /* 0x000000120a5a7c23 */ /* 0x000fe20008000811 */
[----:B------:R-:W-:Y:S01]  /*47f0*/  @!P3 FMUL R6, R6, 0.5 ;  /* 0x3f0000000606b820 */ /* 0x000fe20000400000 */
[----:B------:R-:W2:Y:S01]  /*4800*/  MUFU.EX2 R88, R121 ;  /* 0x0000007900587308 */ /* 0x000ea20000000800 */
[--C-:B-1----:R-:W-:Y:S01]  /*4810*/  FADD R24, R24, -R8.reuse ;  /* 0x8000000818187221 */ /* 0x102fe20000000000 */
[----:B------:R-:W-:Y:S01]  /*4820*/  FADD R26, R26, -R8 ;  /* 0x800000081a1a7221 */ /* 0x000fe20000000000 */
[C---:B------:R-:W-:Y:S01]  /*4830*/  FSETP.GEU.AND P1, PT, R90.reuse, -126, PT ;  /* 0xc2fc00005a00780b */ /* 0x040fe20003f2e000 */
[----:B------:R-:W-:Y:S01]  /*4840*/  FMUL R7, R7, UR16 ;  /* 0x0000001007077c20 */ /* 0x000fe20008400000 */
[----:B------:R-:W-:Y:S01]  /*4850*/  FMUL R117, R117, UR16 ;  /* 0x0000001075757c20 */ /* 0x000fe20008400000 */
[----:B------:R-:W-:Y:S01]  /*4860*/  UIADD3 UR14, UR17, 0x380, URZ ;  /* 0x00000380110e7890 */ /* 0x000fe2000fffe03f */
[----:B------:R-:W1:Y:S01]  /*4870*/  LDS.64 R10, [R16+0x30020] ;  /* 0x03002000100a7984 */ /* 0x000e620000000a00 */
[----:B------:R-:W3:Y:S03]  /*4880*/  MUFU.EX2 R17, R115 ;  /* 0x0000007300117308 */ /* 0x000ee60000000800 */
[----:B------:R-:W4:Y:S05]  /*4890*/  LDS.64 R12, [R16+0x30040] ;  /* 0x03004000100c7984 */ /* 0x000f2a0000000a00 */
[----:B------:R-:W-:Y:S01]  /*48a0*/  @!P1 FMUL R90, R90, 0.5 ;  /* 0x3f0000005a5a9820 */ /* 0x000fe20000400000 */
[----:B------:R-:W5:Y:S08]  /*48b0*/  MUFU.EX2 R19, R120 ;  /* 0x0000007800137308 */ /* 0x000f700000000800 */
[----:B------:R-:W5:Y:S08]  /*48c0*/  MUFU.EX2 R90, R90 ;  /* 0x0000005a005a7308 */ /* 0x000f700000000800 */
[----:B------:R-:W1:Y:S08]  /*48d0*/  MUFU.EX2 R18, R18 ;  /* 0x0000001200127308 */ /* 0x000e700000000800 */
[----:B------:R-:W4:Y:S01]  /*48e0*/  MUFU.EX2 R89, R6 ;  /* 0x0000000600597308 */ /* 0x000f220000000800 */
[----:B--2---:R-:W-:Y:S01]  /*48f0*/  @!P6 FMUL R88, R88, R88 ;  /* 0x000000585858e220 */ /* 0x004fe20000400000 */
[----:B---3--:R-:W-:Y:S01]  /*4900*/  @!P2 FMUL R17, R17, R17 ;  /* 0x000000111111a220 */ /* 0x008fe20000400000 */
[----:B-----5:R-:W-:Y:S01]  /*4910*/  @!P5 FMUL R19, R19, R19 ;  /* 0x000000131313d220 */ /* 0x020fe20000400000 */
[----:B------:R-:W-:Y:S01]  /*4920*/  @!P1 FMUL R90, R90, R90 ;  /* 0x0000005a5a5a9220 */ /* 0x000fe20000400000 */
[--C-:B------:R-:W-:Y:S01]  /*4930*/  FADD R8, R25, -R9.reuse ;  /* 0x8000000919087221 */ /* 0x100fe20000000000 */
[----:B-1----:R-:W-:Y:S01]  /*4940*/  @!P4 FMUL R18, R18, R18 ;  /* 0x000000121212c220 */ /* 0x002fe20000400000 */
[----:B------:R-:W-:Y:S01]  /*4950*/  FADD R9, R27, -R9 ;  /* 0x800000091b097221 */ /* 0x000fe20000000000 */
[----:B------:R-:W-:Y:S01]  /*4960*/  FMUL R91, R7, R24 ;  /* 0x00000018075b7220 */ /* 0x000fe20000400000 */
[----:B------:R-:W-:Y:S01]  /*4970*/  FMUL R117, R117, R26 ;  /* 0x0000001a75757220 */ /* 0x000fe20000400000 */
[----:B----4-:R-:W-:Y:S01]  /*4980*/  @!P3 FMUL R89, R89, R89 ;  /* 0x000000595959b220 */ /* 0x010fe20000400000 */
[----:B------:R-:W-:Y:S01]  /*4990*/  F2FP.F16.F32.PACK_AB R24, R15, R14 ;  /* 0x0000000e0f18723e */ /* 0x000fe200000000ff */
[----:B------:R-:W1:Y:S01]  /*49a0*/  LDS.64 R6, [R16+0x30060] ;  /* 0x0300600010067984 */ /* 0x000e620000000a00 */
[----:B------:R-:W-:-:S02]  /*49b0*/  F2FP.F16.F32.PACK_AB R25, R17, R88 ;  /* 0x000000581119723e */ /* 0x000fc400000000ff */
[----:B------:R-:W-:Y:S02]  /*49c0*/  F2FP.F16.F32.PACK_AB R26, R90, R19 ;  /* 0x000000135a1a723e */ /* 0x000fe400000000ff */
[----:B------:R-:W-:-:S04]  /*49d0*/  F2FP.F16.F32.PACK_AB R27, R89, R18 ;  /* 0x00000012591b723e */ /* 0x000fc800000000ff */
[----:B------:R-:W-:Y:S01]  /*49e0*/  WARPGROUP.ARRIVE ;  /* 0x00000000000079c5 */ /* 0x000fe20000000000 */
[----:B------:R-:W-:-:S05]  /*49f0*/  UMOV UR15, 0x40000040 ;  /* 0x40000040000f7882 */ /* 0x000fca0000000000 */
[----:B------:R-:W-:Y:S01]  /*4a00*/  HGMMA.64x64x16.F32 R152, R24, gdesc[UR12].tnspB, R152, gsb0 ;  /* 0x40e0000c18987df0 */ /* 0x000fe20008000898 */
[----:B------:R-:W-:Y:S01]  /*4a10*/  FMUL R113, R113, UR16 ;  /* 0x0000001071717c20 */ /* 0x000fe20008400000 */
[----:B------:R-:W-:-:S03]  /*4a20*/  FMUL R216, R216, UR16 ;  /* 0x00000010d8d87c20 */ /* 0x000fc60008400000 */
[----:B------:R-:W-:Y:S01]  /*4a30*/  FMUL R8, R113, R8 ;  /* 0x0000000871087220 */ /* 0x000fe20000400000 */
[----:B------:R-:W-:Y:S01]  /*4a40*/  FMUL R216, R216, R9 ;  /* 0x00000009d8d87220 */ /* 0x000fe20000400000 */
[----:B------:R-:W-:Y:S01]  /*4a50*/  FADD R28, R28, -R10 ;  /* 0x8000000a1c1c7221 */ /* 0x000fe20000000000 */
[----:B------:R-:W-:Y:S01]  /*4a60*/  FMUL R219, R219, UR16 ;  /* 0x00000010dbdb7c20 */ /* 0x000fe20008400000 */
[----:B------:R-:W-:Y:S01]  /*4a70*/  FMUL R220, R220, UR16 ;  /* 0x00000010dcdc7c20 */ /* 0x000fe20008400000 */
[--C-:B------:R-:W-:Y:S01]  /*4a80*/  FADD R33, R33, -R13.reuse ;  /* 0x8000000d21217221 */ /* 0x100fe20000000000 */
[----:B------:R-:W-:Y:S01]  /*4a90*/  FADD R13, R35, -R13 ;  /* 0x8000000d230d7221 */ /* 0x000fe20000000000 */
[----:B------:R-:W-:Y:S01]  /*4aa0*/  FMUL R225, R225, UR16 ;  /* 0x00000010e1e17c20 */ /* 0x000fe20008400000 */
[----:B------:R-:W-:Y:S01]  /*4ab0*/  FMUL R224, R224, UR16 ;  /* 0x00000010e0e07c20 */ /* 0x000fe20008400000 */
[----:B------:R-:W-:Y:S01]  /*4ac0*/  FMUL R218, R218, UR16 ;  /* 0x00000010dada7c20 */ /* 0x000fe20008400000 */
[----:B------:R-:W-:-:S02]  /*4ad0*/  FMUL R221, R221, UR16 ;  /* 0x00000010dddd7c20 */ /* 0x000fc40008400000 */
[----:B------:R-:W-:Y:S01]  /*4ae0*/  FMUL R224, R224, R13 ;  /* 0x0000000de0e07220 */ /* 0x000fe20000400000 */
[----:B------:R-:W-:Y:S01]  /*4af0*/  FMUL R228, R228, UR16 ;  /* 0x00000010e4e47c20 */ /* 0x000fe20008400000 */
[----:B------:R-:W-:Y:S01]  /*4b00*/  FMUL R227, R227, UR16 ;  /* 0x00000010e3e37c20 */ /* 0x000fe20008400000 */
[--C-:B-1----:R-:W-:Y:S01]  /*4b10*/  FADD R36, R36, -R6.reuse ;  /* 0x8000000624247221 */ /* 0x102fe20000000000 */
[----:B------:R-:W-:Y:S01]  /*4b20*/  FADD R13, R38, -R6 ;  /* 0x80000006260d7221 */ /* 0x000fe20000000000 */
[----:B------:R-:W-:Y:S01]  /*4b30*/  FADD R37, R37, -R7 ;  /* 0x8000000725257221 */ /* 0x000fe20000000000 */
[----:B------:R-:W-:Y:S02]  /*4b40*/  WARPGROUP.DEPBAR.LE gsb0, 0x0 ;  /* 0x00008000000079c5 */ /* 0x000fe40000010000 */
[----:B------:R-:W-:Y:S02]  /*4b50*/  F2FP.F16.F32.PACK_AB R27, R8, R91 ;  /* 0x0000005b081b723e */ /* 0x000fe400000000ff */
[----:B------:R-:W1:Y:S01]  /*4b60*/  LDS.64 R8, [R16+0x30080] ;  /* 0x0300800010087984 */ /* 0x000e620000000a00 */
[----:B------:R-:W-:Y:S01]  /*4b70*/  FADD R91, R30, -R10 ;  /* 0x8000000a1e5b7221 */ /* 0x000fe20000000000 */
[--C-:B------:R-:W-:Y:S01]  /*4b80*/  FADD R10, R29, -R11.reuse ;  /* 0x8000000b1d0a7221 */ /* 0x100fe20000000000 */
[----:B------:R-:W-:Y:S01]  /*4b90*/  FADD R24, R31, -R11 ;  /* 0x8000000b1f187221 */ /* 0x000fe20000000000 */
[--C-:B------:R-:W-:Y:S01]  /*4ba0*/  FADD R11, R32, -R12.reuse ;  /* 0x8000000c200b7221 */ /* 0x100fe20000000000 */
[----:B------:R-:W-:Y:S01]  /*4bb0*/  FADD R12, R34, -R12 ;  /* 0x8000000c220c7221 */ /* 0x000fe20000000000 */
[----:B------:R-:W-:-:S02]  /*4bc0*/  FMUL R29, R219, R10 ;  /* 0x0000000adb1d7220 */ /* 0x000fc40000400000 */
[----:B------:R-:W-:Y:S02]  /*4bd0*/  FMUL R220, R220, R11 ;  /* 0x0000000bdcdc7220 */ /* 0x000fe40000400000 */
[----:B------:R-:W2:Y:S01]  /*4be0*/  LDS.64 R10, [R16+0x300a0] ;  /* 0x0300a000100a7984 */ /* 0x000ea20000000a00 */
[----:B------:R-:W-:Y:S01]  /*4bf0*/  FMUL R35, R225, R12 ;  /* 0x0000000ce1237220 */ /* 0x000fe20000400000 */
[----:B------:R-:W-:Y:S02]  /*4c00*/  FADD R12, R39, -R7 ;  /* 0x80000007270c7221 */ /* 0x000fe40000000000 */
[----:B------:R-:W3:Y:S01]  /*4c10*/  LDS.64 R6, [R16+0x300c0] ;  /* 0x0300c00010067984 */ /* 0x000ee20000000a00 */
[----:B------:R-:W-:Y:S01]  /*4c20*/  FMUL R31, R218, R91 ;  /* 0x0000005bda1f7220 */ /* 0x000fe20000400000 */
[----:B------:R-:W-:Y:S01]  /*4c30*/  FMUL R24, R221, R24 ;  /* 0x00000018dd187220 */ /* 0x000fe20000400000 */
[----:B------:R-:W-:-:S04]  /*4c40*/  FMUL R39, R228, R13 ;  /* 0x0000000de4277220 */ /* 0x000fc80000400000 */
[----:B------:R-:W-:Y:S01]  /*4c50*/  F2FP.F16.F32.PACK_AB R31, R24, R31 ;  /* 0x0000001f181f723e */ /* 0x000fe200000000ff */
[----:B------:R-:W-:Y:S01]  /*4c60*/  FMUL R24, R227, R12 ;  /* 0x0000000ce3187220 */ /* 0x000fe20000400000 */
[----:B------:R-:W-:Y:S01]  /*4c70*/  FMUL R232, R232, UR16 ;  /* 0x00000010e8e87c20 */ /* 0x000fe20008400000 */
[----:B------:R-:W-:Y:S01]  /*4c80*/  FMUL R231, R231, UR16 ;  /* 0x00000010e7e77c20 */ /* 0x000fe20008400000 */
[--C-:B-1----:R-:W-:Y:S01]  /*4c90*/  FADD R40, R40, -R8.reuse ;  /* 0x8000000828287221 */ /* 0x102fe20000000000 */
[----:B------:R-:W-:Y:S01]  /*4ca0*/  FADD R13, R42, -R8 ;  /* 0x800000082a0d7221 */ /* 0x000fe20000000000 */
[--C-:B------:R-:W-:Y:S01]  /*4cb0*/  FADD R41, R41, -R9.reuse ;  /* 0x8000000929297221 */ /* 0x100fe20000000000 */
[----:B------:R-:W-:Y:S02]  /*4cc0*/  FADD R12, R43, -R9 ;  /* 0x800000092b0c7221 */ /* 0x000fe40000000000 */
[----:B------:R-:W1:Y:S01]  /*4cd0*/  LDS.64 R8, [R16+0x300e0] ;  /* 0x0300e00010087984 */ /* 0x000e620000000a00 */
[----:B------:R-:W-:Y:S01]  /*4ce0*/  FMUL R13, R232, R13 ;  /* 0x0000000de80d7220 */ /* 0x000fe20000400000 */
[----:B------:R-:W-:Y:S01]  /*4cf0*/  FMUL R12, R231, R12 ;  /* 0x0000000ce70c7220 */ /* 0x000fe20000400000 */
[----:B------:R-:W-:Y:S01]  /*4d00*/  FMUL R237, R237, UR16 ;  /* 0x00000010eded7c20 */ /* 0x000fe20008400000 */
[----:B--2---:R-:W-:-:S03]  /*4d10*/  FADD R44, R44, -R10 ;  /* 0x8000000a2c2c7221 */ /* 0x004fc60000000000 */
[----:B------:R-:W-:Y:S01]  /*4d20*/  F2FP.F16.F32.PACK_AB R43, R12, R13 ;  /* 0x0000000d0c2b723e */ /* 0x000fe200000000ff */
[----:B------:R-:W-:Y:S01]  /*4d30*/  FADD R91, R46, -R10 ;  /* 0x8000000a2e5b7221 */ /* 0x000fe20000000000 */
[----:B------:R-:W2:Y:S01]  /*4d40*/  LDS.64 R12, [R16+0x30100] ;  /* 0x03010000100c7984 */ /* 0x000ea20000000a00 */
[--C-:B------:R-:W-:Y:S01]  /*4d50*/  FADD R10, R47, -R11.reuse ;  /* 0x8000000b2f0a7221 */ /* 0x100fe20000000000 */
[----:B------:R-:W-:Y:S01]  /*4d60*/  F2FP.F16.F32.PACK_AB R39, R24, R39 ;  /* 0x000000271827723e */ /* 0x000fe200000000ff */
[----:B------:R-:W-:Y:S01]  /*4d70*/  FADD R45, R45, -R11 ;  /* 0x8000000b2d2d7221 */ /* 0x000fe20000000000 */
[--C-:B---3--:R-:W-:Y:S01]  /*4d80*/  FADD R11, R48, -R6.reuse ;  /* 0x80000006300b7221 */ /* 0x108fe20000000000 */
[----:B------:R-:W-:Y:S01]  /*4d90*/  FMUL R24, R237, R10 ;  /* 0x0000000aed187220 */ /* 0x000fe20000400000 */
[----:B------:R-:W-:Y:S01]  /*4da0*/  FMUL R236, R236, UR16 ;  /* 0x00000010ecec7c20 */ /* 0x000fe20008400000 */
[--C-:B------:R-:W-:Y:S01]  /*4db0*/  FADD R10, R49, -R7.reuse ;  /* 0x80000007310a7221 */ /* 0x100fe20000000000 */
[----:B------:R-:W-:Y:S01]  /*4dc0*/  FMUL R235, R235, UR16 ;  /* 0x00000010ebeb7c20 */ /* 0x000fe20008400000 */
[----:B------:R-:W-:Y:S01]  /*4dd0*/  FADD R50, R50, -R6 ;  /* 0x8000000632327221 */ /* 0x000fe20000000000 */
[----:B------:R-:W-:Y:S01]  /*4de0*/  FADD R51, R51, -R7 ;  /* 0x8000000733337221 */ /* 0x000fe20000000000 */
[----:B------:R-:W-:Y:S01]  /*4df0*/  FMUL R11, R236, R11 ;  /* 0x0000000bec0b7220 */ /* 0x000fe20000400000 */
[----:B------:R-:W-:Y:S01]  /*4e00*/  FMUL R10, R235, R10 ;  /* 0x0000000aeb0a7220 */ /* 0x000fe20000400000 */
[----:B------:R-:W3:Y:S04]  /*4e10*/  LDS.64 R6, [R16+0x30120] ;  /* 0x0301200010067984 */ /* 0x000ee80000000a00 */
[----:B------:R-:W-:Y:S01]  /*4e20*/  F2FP.F16.F32.PACK_AB R49, R10, R11 ;  /* 0x0000000b0a31723e */ /* 0x000fe200000000ff */
[----:B------:R-:W-:Y:S01]  /*4e30*/  FMUL R118, R118, UR16 ;  /* 0x0000001076767c20 */ /* 0x000fe20008400000 */
[----:B------:R-:W-:Y:S01]  /*4e40*/  FMUL R119, R119, UR16 ;  /* 0x0000001077777c20 */ /* 0x000fe20008400000 */
[--C-:B-1----:R-:W-:Y:S01]  /*4e50*/  FADD R52, R52, -R8.reuse ;  /* 0x8000000834347221 */ /* 0x102fe20000000000 */
[----:B------:R-:W-:Y:S01]  /*4e60*/  FADD R11, R54, -R8 ;  /* 0x80000008360b7221 */ /* 0x000fe20000000000 */
[--C-:B------:R-:W-:Y:S01]  /*4e70*/  FADD R53, R53, -R9.reuse ;  /* 0x8000000935357221 */ /* 0x100fe20000000000 */
[----:B------:R-:W-:-:S02]  /*4e80*/  FADD R10, R55, -R9 ;  /* 0x80000009370a7221 */ /* 0x000fc40000000000 */
[----:B------:R-:W1:Y:S01]  /*4e90*/  LDS.64 R8, [R16+0x30140] ;  /* 0x0301400010087984 */ /* 0x000e620000000a00 */
[----:B------:R-:W-:Y:S01]  /*4ea0*/  FMUL R118, R118, R11 ;  /* 0x0000000b76767220 */ /* 0x000fe20000400000 */
[----:B------:R-:W-:Y:S01]  /*4eb0*/  FMUL R119, R119, R10 ;  /* 0x0000000a77777220 */ /* 0x000fe20000400000 */
[----:B------:R-:W-:Y:S01]  /*4ec0*/  FMUL R112, R112, UR16 ;  /* 0x0000001070707c20 */ /* 0x000fe20008400000 */
[----:B------:R-:W4:Y:S01]  /*4ed0*/  LDS.64 R10, [R16+0x30160] ;  /* 0x03016000100a7984 */ /* 0x000f220000000a00 */
[----:B------:R-:W-:Y:S01]  /*4ee0*/  FMUL R100, R100, UR16 ;  /* 0x0000001064647c20 */ /* 0x000fe20008400000 */
[----:B------:R-:W-:Y:S01]  /*4ef0*/  FMUL R102, R102, UR16 ;  /* 0x0000001066667c20 */ /* 0x000fe20008400000 */
[----:B------:R-:W-:Y:S02]  /*4f00*/  FMUL R47, R112, R91 ;  /* 0x0000005b702f7220 */ /* 0x000fe40000400000 */
[----:B------:R-:W-:Y:S01]  /*4f10*/  FMUL R91, R100, R51 ;  /* 0x00000033645b7220 */ /* 0x000fe20000400000 */
[----:B------:R-:W-:Y:S01]  /*4f20*/  FMUL R55, R102, R53 ;  /* 0x0000003566377220 */ /* 0x000fe20000400000 */
[--C-:B--2---:R-:W-:Y:S01]  /*4f30*/  FADD R51, R56, -R12.reuse ;  /* 0x8000000c38337221 */ /* 0x104fe20000000000 */
[----:B------:R-:W-:Y:S01]  /*4f40*/  FADD R53, R58, -R12 ;  /* 0x8000000c3a357221 */ /* 0x000fe20000000000 */
[----:B------:R-:W-:Y:S01]  /*4f50*/  F2FP.F16.F32.PACK_AB R47, R24, R47 ;  /* 0x0000002f182f723e */ /* 0x000fe200000000ff */
[----:B------:R-:W-:Y:S01]  /*4f60*/  FMUL R103, R103, UR16 ;  /* 0x0000001067677c20 */ /* 0x000fe20008400000 */
[--C-:B------:R-:W-:Y:S01]  /*4f70*/  FADD R12, R57, -R13.reuse ;  /* 0x8000000d390c7221 */ /* 0x100fe20000000000 */
[----:B------:R-:W-:Y:S01]  /*4f80*/  FMUL R20, R20, UR16 ;  /* 0x0000001014147c20 */ /* 0x000fe20008400000 */
[----:B------:R-:W-:Y:S01]  /*4f90*/  FMUL R21, R21, UR16 ;  /* 0x0000001015157c20 */ /* 0x000fe20008400000 */
[----:B------:R-:W-:Y:S01]  /*4fa0*/  FADD R24, R59, -R13 ;  /* 0x8000000d3b187221 */ /* 0x000fe20000000000 */
[----:B------:R-:W-:Y:S01]  /*4fb0*/  FMUL R22, R22, UR16 ;  /* 0x0000001016167c20 */ /* 0x000fe20008400000 */
[----:B------:R-:W-:Y:S01]  /*4fc0*/  FMUL R23, R23, UR16 ;  /* 0x0000001017177c20 */ /* 0x000fe20008400000 */
[----:B------:R-:W-:Y:S01]  /*4fd0*/  FMUL R52, R103, R52 ;  /* 0x0000003467347220 */ /* 0x000fe20000400000 */
[----:B------:R-:W-:Y:S01]  /*4fe0*/  FMUL R20, R20, R51 ;  /* 0x0000003314147220 */ /* 0x000fe20000400000 */
[----:B------:R-:W-:Y:S01]  /*4ff0*/  FMUL R13, R21, R12 ;  /* 0x0000000c150d7220 */ /* 0x000fe20000400000 */
[----:B------:R-:W-:Y:S01]  /*5000*/  FMUL R22, R22, R53 ;  /* 0x0000003516167220 */ /* 0x000fe20000400000 */
[----:B------:R-:W-:Y:S01]  /*5010*/  FMUL R57, R23, R24 ;  /* 0x0000001817397220 */ /* 0x000fe20000400000 */
[----:B------:R-:W-:-:S02]  /*5020*/  F2FP.F16.F32.PACK_AB R23, R55, R52 ;  /* 0x000000343717723e */ /* 0x000fc400000000ff */
[----:B------:R-:W-:Y:S01]  /*5030*/  F2FP.F16.F32.PACK_AB R53, R13, R20 ;  /* 0x000000140d35723e */ /* 0x000fe200000000ff */
[--C-:B---3--:R-:W-:Y:S01]  /*5040*/  FADD R59, R62, -R6.reuse ;  /* 0x800000063e3b7221 */ /* 0x108fe20000000000 */
[----:B------:R-:W-:Y:S01]  /*5050*/  F2FP.F16.F32.PACK_AB R55, R57, R22 ;  /* 0x000000163937723e */ /* 0x000fe200000000ff */
[----:B------:R-:W2:Y:S01]  /*5060*/  LDS.64 R12, [R16+0x30180] ;  /* 0x03018000100c7984 */ /* 0x000ea20000000a00 */
[----:B------:R-:W-:Y:S01]  /*5070*/  FADD R57, R60, -R6 ;  /* 0x800000063c397221 */ /* 0x000fe20000000000 */
[--C-:B------:R-:W-:Y:S01]  /*5080*/  FADD R6, R61, -R7.reuse ;  /* 0x800000073d067221 */ /* 0x100fe20000000000 */
[----:B------:R-:W-:Y:S01]  /*5090*/  FMUL R105, R105, UR16 ;  /* 0x0000001069697c20 */ /* 0x000fe20008400000 */
[----:B------:R-:W-:Y:S01]  /*50a0*/  FADD R20, R63, -R7 ;  /* 0x800000073f147221 */ /* 0x000fe20000000000 */
[----:B------:R-:W-:Y:S01]  /*50b0*/  FMUL R104, R104, UR16 ;  /* 0x0000001068687c20 */ /* 0x000fe20008400000 */
[----:B------:R-:W-:Y:S01]  /*50c0*/  FMUL R111, R111, UR16 ;  /* 0x000000106f6f7c20 */ /* 0x000fe20008400000 */
[----:B------:R-:W-:Y:S01]  /*50d0*/  FMUL R22, R105, R6 ;  /* 0x0000000669167220 */ /* 0x000fe20000400000 */
[----:B------:R-:W-:Y:S01]  /*50e0*/  FMUL R128, R128, UR16 ;  /* 0x0000001080807c20 */ /* 0x000fe20008400000 */
[--C-:B-1----:R-:W-:Y:S01]  /*50f0*/  FADD R7, R64, -R8.reuse ;  /* 0x8000000840077221 */ /* 0x102fe20000000000 */
[--C-:B------:R-:W-:Y:S01]  /*5100*/  FADD R6, R65, -R9.reuse ;  /* 0x8000000941067221 */ /* 0x100fe20000000000 */
[----:B------:R-:W-:Y:S01]  /*5110*/  FMUL R129, R129, UR16 ;  /* 0x0000001081817c20 */ /* 0x000fe20008400000 */
[----:B------:R-:W-:Y:S01]  /*5120*/  FMUL R61, R104, R57 ;  /* 0x00000039683d7220 */ /* 0x000fe20000400000 */
[----:B------:R-:W-:Y:S01]  /*5130*/  FMUL R24, R111, R20 ;  /* 0x000000146f187220 */ /* 0x000fe20000400000 */
[----:B------:R-:W-:Y:S01]  /*5140*/  FADD R57, R66, -R8 ;  /* 0x8000000842397221 */ /* 0x000fe20000000000 */
[----:B------:R-:W-:Y:S01]  /*5150*/  FADD R20, R67, -R9 ;  /* 0x8000000943147221 */ /* 0x000fe20000000000 */
[----:B------:R-:W-:Y:S01]  /*5160*/  FMUL R7, R128, R7 ;  /* 0x0000000780077220 */ /* 0x000fe20000400000 */
[----:B------:R-:W1:Y:S01]  /*5170*/  LDS.64 R8, [R16+0x301a0] ;  /* 0x0301a00010087984 */ /* 0x000e620000000a00 */
[----:B------:R-:W-:Y:S01]  /*5180*/  FMUL R6, R129, R6 ;  /* 0x0000000681067220 */ /* 0x000fe20000400000 */
[----:B------:R-:W-:-:S04]  /*5190*/  FMUL R130, R130, UR16 ;  /* 0x0000001082827c20 */ /* 0x000fc80008400000 */
[----:B------:R-:W-:Y:S02]  /*51a0*/  F2FP.F16.F32.PACK_AB R65, R6, R7 ;  /* 0x000000070641723e */ /* 0x000fe400000000ff */
[----:B------:R-:W3:Y:S01]  /*51b0*/  LDS.64 R6, [R16+0x301c0] ;  /* 0x0301c00010067984 */ /* 0x000ee20000000a00 */
[----:B------:R-:W-:Y:S01]  /*51c0*/  FMUL R130, R130, R57 ;  /* 0x0000003982827220 */ /* 0x000fe20000400000 */
[--C-:B----4-:R-:W-:Y:S01]  /*51d0*/  FADD R68, R68, -R10.reuse ;  /* 0x8000000a44447221 */ /* 0x110fe20000000000 */
[----:B------:R-:W-:Y:S01]  /*51e0*/  FADD R57, R70, -R10 ;  /* 0x8000000a46397221 */ /* 0x000fe20000000000 */
[--C-:B------:R-:W-:Y:S01]  /*51f0*/  FADD R10, R71, -R11.reuse ;  /* 0x8000000b470a7221 */ /* 0x100fe20000000000 */
[----:B------:R-:W-:Y:S01]  /*5200*/  FMUL R95, R95, UR16 ;  /* 0x000000105f5f7c20 */ /* 0x000fe20008400000 */
[----:B------:R-:W-:Y:S01]  /*5210*/  F2FP.F16.F32.PACK_AB R61, R22, R61 ;  /* 0x0000003d163d723e */ /* 0x000fe200000000ff */
[----:B------:R-:W-:Y:S02]  /*5220*/  FADD R69, R69, -R11 ;  /* 0x8000000b45457221 */ /* 0x000fe40000000000 */
[----:B------:R-:W-:-:S02]  /*5230*/  FMUL R22, R95, R10 ;  /* 0x0000000a5f167220 */ /* 0x000fc40000400000 */
[----:B------:R-:W4:Y:S01]  /*5240*/  LDS.64 R10, [R16+0x301e0] ;  /* 0x0301e000100a7984 */ /* 0x000f220000000a00 */
[----:B------:R-:W-:Y:S01]  /*5250*/  FMUL R110, R110, UR16 ;  /* 0x000000106e6e7c20 */ /* 0x000fe20008400000 */
[----:B------:R-:W-:Y:S01]  /*5260*/  FMUL R92, R92, UR16 ;  /* 0x000000105c5c7c20 */ /* 0x000fe20008400000 */
[----:B------:R-:W-:Y:S02]  /*5270*/  FMUL R94, R94, UR16 ;  /* 0x000000105e5e7c20 */ /* 0x000fe40008400000 */
[----:B------:R-:W-:Y:S01]  /*5280*/  FMUL R59, R110, R59 ;  /* 0x0000003b6e3b7220 */ /* 0x000fe20000400000 */
[----:B------:R-:W-:Y:S01]  /*5290*/  FMUL R92, R92, R69 ;  /* 0x000000455c5c7220 */ /* 0x000fe20000400000 */
[----:B------:R-:W-:Y:S01]  /*52a0*/  FMUL R69, R94, R57 ;  /* 0x000000395e457220 */ /* 0x000fe20000400000 */
[--C-:B--2---:R-:W-:Y:S02]  /*52b0*/  FADD R57, R72, -R12.reuse ;  /* 0x8000000c48397221 */ /* 0x104fe40000000000 */
[----:B------:R-:W-:Y:S01]  /*52c0*/  F2FP.F16.F32.PACK_AB R63, R24, R59 ;  /* 0x0000003b183f723e */ /* 0x000fe200000000ff */
[----:B------:R-:W-:Y:S01]  /*52d0*/  FADD R59, R74, -R12 ;  /* 0x8000000c4a3b7221 */ /* 0x000fe20000000000 */
[----:B------:R-:W-:Y:S01]  /*52e0*/  FADD R12, R73, -R13 ;  /* 0x8000000d490c7221 */ /* 0x000fe20000000000 */
[----:B------:R-:W-:Y:S01]  /*52f0*/  FMUL R96, R96, UR16 ;  /* 0x0000001060607c20 */ /* 0x000fe20008400000 */
[----:B------:R-:W-:Y:S01]  /*5300*/  FMUL R97, R97, UR16 ;  /* 0x0000001061617c20 */ /* 0x000fe20008400000 */
[----:B------:R-:W-:-:S02]  /*5310*/  FMUL R131, R131, UR16 ;  /* 0x0000001083837c20 */ /* 0x000fc40008400000 */
[----:B------:R-:W-:Y:S01]  /*5320*/  FMUL R57, R96, R57 ;  /* 0x0000003960397220 */ /* 0x000fe20000400000 */
[----:B------:R-:W-:Y:S01]  /*5330*/  FMUL R12, R97, R12 ;  /* 0x0000000c610c7220 */ /* 0x000fe20000400000 */
[----:B------:R-:W-:Y:S01]  /*5340*/  FMUL R131, R131, R20 ;  /* 0x0000001483837220 */ /* 0x000fe20000400000 */
[----:B------:R-:W-:Y:S01]  /*5350*/  FADD R20, R75, -R13 ;  /* 0x8000000d4b147221 */ /* 0x000fe20000000000 */
[--C-:B-1----:R-:W-:Y:S02]  /*5360*/  FADD R13, R76, -R8.reuse ;  /* 0x800000084c0d7221 */ /* 0x102fe40000000000 */
[----:B------:R-:W-:Y:S01]  /*5370*/  F2FP.F16.F32.PACK_AB R71, R12, R57 ;  /* 0x000000390c47723e */ /* 0x000fe200000000ff */
[----:B------:R-:W-:Y:S01]  /*5380*/  FADD R57, R78, -R8 ;  /* 0x800000084e397221 */ /* 0x000fe20000000000 */
[--C-:B------:R-:W-:Y:S01]  /*5390*/  FADD R8, R77, -R9.reuse ;  /* 0x800000094d087221 */ /* 0x100fe20000000000 */
[----:B------:R-:W-:Y:S01]  /*53a0*/  FMUL R107, R107, UR16 ;  /* 0x000000106b6b7c20 */ /* 0x000fe20008400000 */
[----:B------:R-:W-:Y:S01]  /*53b0*/  FMUL R106, R106, UR16 ;  /* 0x000000106a6a7c20 */ /* 0x000fe20008400000 */
[----:B------:R-:W-:Y:S01]  /*53c0*/  FADD R12, R79, -R9 ;  /* 0x800000094f0c7221 */ /* 0x000fe20000000000 */
[--C-:B---3--:R-:W-:Y:S01]  /*53d0*/  FADD R9, R80, -R6.reuse ;  /* 0x8000000650097221 */ /* 0x108fe20000000000 */
[----:B------:R-:W-:Y:S01]  /*53e0*/  FMUL R107, R107, R8 ;  /* 0x000000086b6b7220 */ /* 0x000fe20000400000 */
[--C-:B------:R-:W-:Y:S01]  /*53f0*/  FADD R8, R81, -R7.reuse ;  /* 0x8000000751087221 */ /* 0x100fe20000000000 */
[----:B------:R-:W-:Y:S01]  /*5400*/  FMUL R14, R14, UR16 ;  /* 0x000000100e0e7c20 */ /* 0x000fe20008400000 */
[----:B------:R-:W-:Y:S01]  /*5410*/  FMUL R15, R15, UR16 ;  /* 0x000000100f0f7c20 */ /* 0x000fe20008400000 */
[----:B------:R-:W-:Y:S01]  /*5420*/  FMUL R106, R106, R13 ;  /* 0x0000000d6a6a7220 */ /* 0x000fe20000400000 */
[----:B------:R-:W-:Y:S01]  /*5430*/  FADD R13, R82, -R6 ;  /* 0x80000006520d7221 */ /* 0x000fe20000000000 */
[----:B------:R-:W-:Y:S01]  /*5440*/  FADD R6, R83, -R7 ;  /* 0x8000000753067221 */ /* 0x000fe20000000000 */
[----:B------:R-:W-:Y:S01]  /*5450*/  FMUL R14, R14, R9 ;  /* 0x000000090e0e7220 */ /* 0x000fe20000400000 */
[----:B------:R-:W-:Y:S01]  /*5460*/  FMUL R7, R15, R8 ;  /* 0x000000080f077220 */ /* 0x000fe20000400000 */
[----:B------:R-:W-:Y:S01]  /*5470*/  FMUL R88, R88, UR16 ;  /* 0x0000001058587c20 */ /* 0x000fe20008400000 */
[----:B------:R-:W-:Y:S01]  /*5480*/  UIADD3 UR36, UR36, 0x1, URZ ;  /* 0x0000000124247890 */ /* 0x000fe2000fffe03f */
[----:B------:R-:W-:Y:S01]  /*5490*/  ISETP.NE.AND P2, PT, RZ, UR10, PT ;  /* 0x0000000aff007c0c */ /* 0x000fe2000bf45270 */
[----:B------:R-:W-:Y:S01]  /*54a0*/  FMUL R17, R17, UR16 ;  /* 0x0000001011117c20 */ /* 0x000fe20008400000 */
[----:B------:R-:W-:Y:S01]  /*54b0*/  FMUL R88, R88, R13 ;  /* 0x0000000d58587220 */ /* 0x000fe20000400000 */
[----:B------:R-:W-:Y:S01]  /*54c0*/  UISETP.NE.AND UP0, UPT, UR36, 0x2, UPT ;  /* 0x000000022400788c */ /* 0x000fe2000bf05270 */
[----:B------:R-:W-:Y:S01]  /*54d0*/  F2FP.F16.F32.PACK_AB R13, R7, R14 ;  /* 0x0000000e070d723e */ /* 0x000fe200000000ff */
[----:B------:R-:W-:Y:S01]  /*54e0*/  FMUL R17, R17, R6 ;  /* 0x0000000611117220 */ /* 0x000fe20000400000 */
[----:B------:R-:W-:Y:S01]  /*54f0*/  FMUL R217, R217, UR16 ;  /* 0x00000010d9d97c20 */ /* 0x000fe20008400000 */
        /* <DEDUP_REMOVED lines=13> */
[--C-:B----4-:R-:W-:Y:S01]  /*55d0*/  FADD R84, R84, -R10.reuse ;  /* 0x8000000a54547221 */ /* 0x110fe20000000000 */
[--C-:B------:R-:W-:Y:S01]  /*55e0*/  FADD R85, R85, -R11.reuse ;  /* 0x8000000b55557221 */ /* 0x100fe20000000000 */
[----:B------:R-:W-:Y:S01]  /*55f0*/  FMUL R19, R19, UR16 ;  /* 0x0000001013137c20 */ /* 0x000fe20008400000 */
[----:B------:R-:W-:Y:S01]  /*5600*/  FMUL R90, R90, UR16 ;  /* 0x000000105a5a7c20 */ /* 0x000fe20008400000 */
[----:B------:R-:W-:Y:S01]  /*5610*/  FADD R7, R86, -R10 ;  /* 0x8000000a56077221 */ /* 0x000fe20000000000 */
[----:B------:R-:W-:Y:S01]  /*5620*/  FADD R6, R87, -R11 ;  /* 0x8000000b57067221 */ /* 0x000fe20000000000 */
[----:B------:R-:W-:Y:S01]  /*5630*/  FMUL R18, R18, UR16 ;  /* 0x0000001012127c20 */ /* 0x000fe20008400000 */
[----:B------:R-:W-:Y:S01]  /*5640*/  FMUL R89, R89, UR16 ;  /* 0x0000001059597c20 */ /* 0x000fe20008400000 */
[----:B------:R-:W-:Y:S01]  /*5650*/  USEL UR14, URZ, 0x1, UP0 ;  /* 0x000000013f0e7887 */ /* 0x000fe20008000000 */
[----:B------:R-:W-:Y:S01]  /*5660*/  FMUL R28, R217, R28 ;  /* 0x0000001cd91c7220 */ /* 0x000fe20000400000 */
        /* <DEDUP_REMOVED lines=17> */
[----:B------:R-:W-:-:S02]  /*5780*/  USEL UR36, UR36, URZ, UP0 ;  /* 0x0000003f24247287 */ /* 0x000fc40008000000 */
[----:B------:R-:W-:Y:S01]  /*5790*/  ULOP3.LUT UR20, UR20, UR14, URZ, 0x3c, !UPT ;  /* 0x0000000e14147292 */ /* 0x000fe2000f8e3c3f */
[----:B------:R-:W-:Y:S02]  /*57a0*/  F2FP.F16.F32.PACK_AB R7, R17, R88 ;  /* 0x000000581107723e */ /* 0x000fe400000000ff */
[----:B------:R-:W-:Y:S02]  /*57b0*/  F2FP.F16.F32.PACK_AB R25, R216, R117 ;  /* 0x00000075d819723e */ /* 0x000fe400000000ff */
[----:B------:R-:W-:Y:S02]  /*57c0*/  F2FP.F16.F32.PACK_AB R29, R29, R28 ;  /* 0x0000001c1d1d723e */ /* 0x000fe400000000ff */
[----:B------:R-:W-:Y:S02]  /*57d0*/  F2FP.F16.F32.PACK_AB R33, R33, R220 ;  /* 0x000000dc2121723e */ /* 0x000fe400000000ff */
[----:B------:R-:W-:Y:S02]  /*57e0*/  F2FP.F16.F32.PACK_AB R35, R224, R35 ;  /* 0x00000023e023723e */ /* 0x000fe400000000ff */
[----:B------:R-:W-:-:S02]  /*57f0*/  F2FP.F16.F32.PACK_AB R37, R37, R36 ;  /* 0x000000242525723e */ /* 0x000fc400000000ff */
        /* <DEDUP_REMOVED lines=11> */
[----:B------:R-:W-:Y:S01]  /*58b0*/  F2FP.F16.F32.PACK_AB R17, R89, R18 ;  /* 0x000000125911723e */ /* 0x000fe200000000ff */
[----:B------:R-:W-:Y:S06]  /*58c0*/  @P2 BRA `(.L_x_26) ;  /* 0x0000000000182947 */ /* 0x000fec0003800000 */
[----:B------:R-:W-:Y:S01]  /*58d0*/  ULEA UR14, UR36, UR39, 0x1 ;  /* 0x00000027240e7291 */ /* 0x000fe2000f8e083f */
[----:B------:R-:W-:-:S03]  /*58e0*/  IMAD.U32 R6, RZ, RZ, UR20 ;  /* 0x00000014ff067e24 */ /* 0x000fc6000f8e00ff */
[----:B------:R-:W-:Y:S02]  /*58f0*/  ULEA UR14, UR14, UR37, 0x3 ;  /* 0x000000250e0e7291 */ /* 0x000fe4000f8e183f */
[----:B------:R-:W-:-:S07]  /*5900*/  SHF.L.U32 R6, R6, 0x1f, RZ ;  /* 0x0000001f06067819 */ /* 0x000fce00000006ff */
[----:B------:R-:W1:Y:S02]  /*5910*/  SYNCS.PHASECHK.TRANS64.TRYWAIT P1, [UR14+0x308a0], R6 ;  /* 0x0308a006ff0075a7 */ /* 0x000e64000802014e */
[----:B-1----:R-:W-:Y:S05]  /*5920*/  @!P1 BRA `(.L_x_27) ;  /* 0x0000006c00009947 */ /* 0x002fea0003800000 */
.L_x_26:
[----:B------:R2:W-:Y:S04]  /*5930*/  STS [R0+0x8000], R27 ;  /* 0x0080001b00007388 */ /* 0x0005e80000000800 */
        /* <DEDUP_REMOVED lines=30> */
[----:B------:R2:W-:Y:S01]  /*5b20*/  STS [R0+0x8f80], R17 ;  /* 0x008f801100007388 */ /* 0x0005e20000000800 */
[----:B------:R-:W-:Y:S01]  /*5b30*/  @!PT LDS RZ, [RZ] ;  /* 0x00000000fffff984 */ /* 0x000fe20000000800 */
[----:B------:R-:W-:Y:S01]  /*5b40*/  @!PT LDS RZ, [RZ] ;  /* 0x00000000fffff984 */ /* 0x000fe20000000800 */
[----:B------:R-:W-:Y:S01]  /*5b50*/  @!PT LDS RZ, [RZ] ;  /* 0x00000000fffff984 */ /* 0x000fe20000000800 */
[----:B------:R-:W-:Y:S01]  /*5b60*/  @!PT LDS RZ, [RZ] ;  /* 0x00000000fffff984 */ /* 0x000fe20000000800 */
[----:B------:R3:W-:Y:S06]  /*5b70*/  MEMBAR.ALL.CTA ;  /* 0x0000000000007992 */ /* 0x0007ec0000008000 */
[----:B---3--:R-:W3:Y:S01]  /*5b80*/  FENCE.VIEW.ASYNC.S ;  /* 0x00000000000073c6 */ /* 0x008ee20000000000 */
[----:B------:R-:W-:Y:S05]  /*5b90*/  @P2 BRA `(.L_x_28) ;  /* 0x0000000000242947 */ /* 0x000fea0003800000 */
[----:B------:R-:W-:Y:S02]  /*5ba0*/  USHF.L.U32 UR14, UR36, 0x1, URZ ;  /* 0x00000001240e7899 */ /* 0x000fe4000800063f */
[----:B------:R-:W-:Y:S02]  /*5bb0*/  UIADD3 UR36, UR36, 0x1, URZ ;  /* 0x0000000124247890 */ /* 0x000fe4000fffe03f */
[----:B------:R-:W-:Y:S02]  /*5bc0*/  ULOP3.LUT UR14, UR14, 0xfffffffe, UR24, 0xe2, !UPT ;  /* 0xfffffffe0e0e7892 */ /* 0x000fe4000f8ee218 */
[----:B------:R-:W-:Y:S02]  /*5bd0*/  UISETP.NE.AND UP0, UPT, UR36, 0x2, UPT ;  /* 0x000000022400788c */ /* 0x000fe4000bf05270 */
[----:B------:R-:W-:Y:S02]  /*5be0*/  ULEA UR14, UR14, UR37, 0x3 ;  /* 0x000000250e0e7291 */ /* 0x000fe4000f8e183f */
[----:B------:R-:W-:-:S07]  /*5bf0*/  USEL UR36, UR36, URZ, UP0 ;  /* 0x0000003f24247287 */ /* 0x000fce0008000000 */
[----:B---3--:R-:W-:Y:S01]  /*5c00*/  SYNCS.ARRIVE.TRANS64.A1T0 RZ, [UR14+0x308a0], RZ ;  /* 0x0308a0ffffff79a7 */ /* 0x008fe2000810000e */
[----:B------:R-:W-:-:S04]  /*5c10*/  USEL UR14, URZ, 0x1, UP0 ;  /* 0x000000013f0e7887 */ /* 0x000fc80008000000 */
[----:B------:R-:W-:-:S12]  /*5c20*/  ULOP3.LUT UR20, UR20, UR14, URZ, 0x3c, !UPT ;  /* 0x0000000e14147292 */ /* 0x000fd8000f8e3c3f */
.L_x_28:
[----:B------:R-:W-:-:S06]  /*5c30*/  UISETP.NE.AND UP0, UPT, UR10, 0x1, UPT ;  /* 0x000000010a00788c */ /* 0x000fcc000bf05270 */
[----:B------:R-:W-:-:S13]  /*5c40*/  PLOP3.LUT P1, PT, PT, PT, UP0, 0x80, 0x0 ;  /* 0x000000000000781c */ /* 0x000fda0003f2f008 */
[----:B------:R-:W-:Y:S05]  /*5c50*/  @!P1 BRA `(.L_x_29) ;  /* 0x00000004002c9947 */ /* 0x000fea0003800000 */
[----:B------:R-:W-:Y:S01]  /*5c60*/  UIADD3 UR14, UR37, 0x8000, URZ ;  /* 0x00008000250e7890 */ /* 0x000fe2000fffe03f */
[----:B---3--:R-:W-:Y:S01]  /*5c70*/  WARPGROUP.ARRIVE ;  /* 0x00000000000079c5 */ /* 0x008fe20000000000 */
[----:B------:R-:W-:Y:S02]  /*5c80*/  ULEA UR26, UR27, UR26, 0xa ;  /* 0x0000001a1b1a7291 */ /* 0x000fe4000f8e503f */
[----:B------:R-:W-:Y:S01]  /*5c90*/  USHF.R.U32.HI UR14, URZ, 0x4, UR14 ;  /* 0x000000043f0e7899 */ /* 0x000fe2000801160e */
[----:B------:R-:W-:Y:S01]  /*5ca0*/  UMOV UR19, 0x40000040 ;  /* 0x4000004000137882 */ /* 0x000fe20000000000 */
[----:B------:R-:W-:Y:S02]  /*5cb0*/  UMOV UR17, 0x80 ;  /* 0x0000008000117882 */ /* 0x000fe40000000000 */
[----:B------:R-:W-:Y:S01]  /*5cc0*/  ULOP3.LUT UR14, UR14, 0x3fff, URZ, 0xc0, !UPT ;  /* 0x00003fff0e0e7892 */ /* 0x000fe2000f8ec03f */
[----:B------:R-:W-:Y:S01]  /*5cd0*/  UMOV UR18, UR26 ;  /* 0x0000001a00127c82 */ /* 0x000fe20008000000 */
[----:B------:R-:W-:-:S02]  /*5ce0*/  UISETP.NE.AND UP0, UPT, UR12, 0x3, UPT ;  /* 0x000000030c00788c */ /* 0x000fc4000bf05270 */
[----:B------:R-:W-:-:S04]  /*5cf0*/  ULOP3.LUT UR14, UR14, 0x80000, URZ, 0xfc, !UPT ;  /* 0x000800000e0e7892 */ /* 0x000fc8000f8efc3f */
[----:B------:R-:W-:Y:S01]  /*5d00*/  ULEA UR14, UR10, UR14, 0xa ;  /* 0x0000000e0a0e7291 */ /* 0x000fe2000f8e503f */
[----:B------:R-:W-:-:S06]  /*5d10*/  PLOP3.LUT P2, PT, PT, PT, UP0, 0x80, 0x0 ;  /* 0x000000000000781c */ /* 0x000fcc0003f4f008 */
[----:B------:R-:W-:Y:S02]  /*5d20*/  UMOV UR16, UR14 ;  /* 0x0000000e00107c82 */ /* 0x000fe40008000000 */
[----:B------:R-:W-:Y:S01]  /*5d30*/  HGMMA.64x64x16.F32 R184, gdesc[UR16].tnspB, R184, gsb0 ;  /* 0x40e0000010b879f0 */ /* 0x000fe200080008b8 */
[----:B------:R-:W-:Y:S02]  /*5d40*/  UIADD3 UR18, UR26, 0x80, URZ ;  /* 0x000000801a127890 */ /* 0x000fe4000fffe03f */
[----:B------:R-:W-:Y:S01]  /*5d50*/  UIADD3 UR16, UR14, 0x10, URZ ;  /* 0x000000100e107890 */ /* 0x000fe2000fffe03f */
[----:B------:R-:W-:Y:S01]  /*5d60*/  UMOV UR19, 0x40000040 ;  /* 0x4000004000137882 */ /* 0x000fe20000000000 */
[----:B------:R-:W-:Y:S01]  /*5d70*/  UMOV UR17, 0x80 ;  /* 0x0000008000117882 */ /* 0x000fe20000000000 */
[----:B------:R-:W-:Y:S02]  /*5d80*/  WARPGROUP.DEPBAR.LE gsb0, 0x0 ;  /* 0x00008000000079c5 */ /* 0x000fe40000010000 */
[----:B------:R-:W-:-:S06]  /*5d90*/  WARPGROUP.ARRIVE ;  /* 0x00000000000079c5 */ /* 0x000fcc0000000000 */
        /* <DEDUP_REMOVED lines=42> */
[----:B------:R-:W-:Y:S03]  /*6040*/  HGMMA.64x64x16.F32 R184, gdesc[UR16].tnspB, R184, gsb0 ;  /* 0x40e0000010b879f0 */ /* 0x000fe600080008b8 */
[----:B------:R-:W-:Y:S02]  /*6050*/  WARPGROUP.DEPBAR.LE gsb0, 0x0 ;  /* 0x00008000000079c5 */ /* 0x000fe40000010000 */
[----:B------:R-:W-:Y:S05]  /*6060*/  @!P2 BRA `(.L_x_30) ;  /* 0x000000000004a947 */ /* 0x000fea0003800000 */
[----:B------:R-:W-:Y:S01]  /*6070*/  BPT.TRAP 0x1 ;  /* 0x000000040000795c */ /* 0x000fe20000300000 */
.L_x_30:
[----:B------:R-:W-:Y:S01]  /*6080*/  ULEA UR14, UR6, UR37, 0x3 ;  /* 0x00000025060e7291 */ /* 0x000fe2000f8e183f */
[----:B-1----:R-:W-:-:S05]  /*6090*/  IMAD.U32 R6, RZ, RZ, UR9 ;  /* 0x00000009ff067e24 */ /* 0x002fca000f8e00ff */
[----:B------:R-:W-:-:S04]  /*60a0*/  SHF.L.U32 R6, R6, 0x1f, RZ ;  /* 0x0000001f06067819 */ /* 0x000fc800000006ff */
[----:B------:R-:W1:Y:S02]  /*60b0*/  SYNCS.PHASECHK.TRANS64.TRYWAIT P1, [UR14+0x30890], R6 ;  /* 0x03089006ff0075a7 */ /* 0x000e64000802014e */
[----:B-1----:R-:W-:Y:S05]  /*60c0*/  @!P1 BRA `(.L_x_31) ;  /* 0x0000006400309947 */ /* 0x002fea0003800000 */
.L_x_143:
[----:B------:R-:W-:Y:S05]  /*60d0*/  @!P2 BRA `(.L_x_32) ;  /* 0x000000000004a947 */ /* 0x000fea0003800000 */
[----:B------:R-:W-:Y:S01]  /*60e0*/  BPT.TRAP 0x1 ;  /* 0x000000040000795c */ /* 0x000fe20000300000 */
.L_x_32:
[----:B------:R-:W-:Y:S01]  /*60f0*/  SYNCS.ARRIVE.TRANS64.A1T0 RZ, [UR14+0x30880], RZ ;  /* 0x030880ffffff79a7 */ /* 0x000fe2000810000e */
[----:B------:R-:W-:Y:S05]  /*6100*/  BRA `(.L_x_33) ;  /* 0x0000001800cc7947 */ /* 0x000fea0003800000 */
.L_x_29:
[----:B------:R-:W-:Y:S01]  /*6110*/  ULEA UR14, UR36, UR39, 0x1 ;  /* 0x00000027240e7291 */ /* 0x000fe2000f8e083f */
[----:B-1----:R-:W-:-:S03]  /*6120*/  IMAD.U32 R6, RZ, RZ, UR20 ;  /* 0x00000014ff067e24 */ /* 0x002fc6000f8e00ff */
[----:B------:R-:W-:Y:S02]  /*6130*/  ULEA UR14, UR14, UR23, 0x3 ;  /* 0x000000170e0e7291 */ /* 0x000fe4000f8e183f */
[----:B------:R-:W-:-:S07]  /*6140*/  SHF.L.U32 R6, R6, 0x1f, RZ ;  /* 0x0000001f06067819 */ /* 0x000fce00000006ff */
[----:B---3--:R-:W1:Y:S02]  /*6150*/  SYNCS.PHASECHK.TRANS64.TRYWAIT P1, [UR14], R6 ;  /* 0x00000006ff0075a7 */ /* 0x008e64000802014e */
[----:B-1----:R-:W-:Y:S05]  /*6160*/  @!P1 BRA `(.L_x_34) ;  /* 0x0000006400209947 */ /* 0x002fea0003800000 */
.L_x_144:
[----:B------:R-:W-:Y:S01]  /*6170*/  UIADD3 UR14, UR37, 0x8000, URZ ;  /* 0x00008000250e7890 */ /* 0x000fe2000fffe03f */
[----:B--2---:R-:W-:Y:S01]  /*6180*/  WARPGROUP.ARRIVE ;  /* 0x00000000000079c5 */ /* 0x004fe20000000000 */
[----:B------:R-:W-:Y:S02]  /*6190*/  USHF.L.U32 UR15, UR13, 0x9, URZ ;  /* 0x000000090d0f7899 */ /* 0x000fe4000800063f */
[----:B------:R-:W-:Y:S02]  /*61a0*/  USHF.R.U32.HI UR14, URZ, 0x4, UR14 ;  /* 0x000000043f0e7899 */ /* 0x000fe4000801160e */
[----:B------:R-:W-:Y:S02]  /*61b0*/  ULOP3.LUT UR31, UR15, 0x400, URZ, 0x3c, !UPT ;  /* 0x000004000f1f7892 */ /* 0x000fe4000f8e3c3f */
[----:B------:R-:W-:Y:S02]  /*61c0*/  ULOP3.LUT UR14, UR14, 0x3fff, URZ, 0xc0, !UPT ;  /* 0x00003fff0e0e7892 */ /* 0x000fe4000f8ec03f */
[----:B------:R-:W-:-:S02]  /*61d0*/  UIADD3 UR18, UR25, UR31, URZ ;  /* 0x0000001f19127290 */ /* 0x000fc4000fffe03f */
[----:B------:R-:W-:Y:S01]  /*61e0*/  ULOP3.LUT UR30, UR14, 0x800000, URZ, 0xfc, !UPT ;  /* 0x008000000e1e7892 */ /* 0x000fe2000f8efc3f */
[----:B------:R-:W-:Y:S01]  /*61f0*/  UMOV UR19, 0x40000040 ;  /* 0x4000004000137882 */ /* 0x000fe20000000000 */
[----:B------:R-:W-:Y:S02]  /*6200*/  UMOV UR17, 0x8 ;  /* 0x0000000800117882 */ /* 0x000fe40000000000 */
[----:B------:R-:W-:Y:S02]  /*6210*/  UIADD3 UR32, UR30, 0x40, URZ ;  /* 0x000000401e207890 */ /* 0x000fe4000fffe03f */
[----:B------:R-:W-:Y:S01]  /*6220*/  ULOP3.LUT UR14, UR14, 0x80000, URZ, 0xfc, !UPT ;  /* 0x000800000e0e7892 */ /* 0x000fe2000f8efc3f */
[----:B------:R-:W-:Y:S01]  /*6230*/  UMOV UR16, UR30 ;  /* 0x0000001e00107c82 */ /* 0x000fe20008000000 */
[----:B------:R-:W-:Y:S01]  /*6240*/  ULEA UR26, UR27, UR26, 0xa ;  /* 0x0000001a1b1a7291 */ /* 0x000fe2000f8e503f */
[----:B------:R-:W-:Y:S02]  /*6250*/  HGMMA.64x64x16.F32 R56, gdesc[UR16].tnspA.tnspB, RZ, !UPT, gsb0 ;  /* 0x60e00000103879f0 */ /* 0x000fe4000c0008ff */
[----:B------:R-:W-:Y:S01]  /*6260*/  UMOV UR16, UR32 ;  /* 0x0000002000107c82 */ /* 0x000fe20008000000 */
[----:B------:R-:W-:Y:S01]  /*6270*/  UMOV UR17, 0x8 ;  /* 0x0000000800117882 */ /* 0x000fe20000000000 */
[----:B------:R-:W-:-:S02]  /*6280*/  UIADD3 UR32, UR30, 0x140, URZ ;  /* 0x000001401e207890 */ /* 0x000fc4000fffe03f */
[----:B------:R-:W-:-:S06]  /*6290*/  UISETP.NE.AND UP0, UPT, UR12, 0x3, UPT ;  /* 0x000000030c00788c */ /* 0x000fcc000bf05270 */
[----:B------:R-:W-:Y:S01]  /*62a0*/  PLOP3.LUT P1, PT, PT, PT, UP0, 0x80, 0x0 ;  /* 0x000000000000781c */ /* 0x000fe20003f2f008 */
[----:B------:R-:W-:Y:S02]  /*62b0*/  WARPGROUP.DEPBAR.LE gsb0, 0x0 ;  /* 0x00008000000079c5 */ /* 0x000fe40000010000 */
[----:B------:R-:W-:-:S06]  /*62c0*/  WARPGROUP.ARRIVE ;  /* 0x00000000000079c5 */ /* 0x000fcc0000000000 */
[----:B------:R-:W-:Y:S01]  /*62d0*/  HGMMA.64x64x16.F32 R24, gdesc[UR16].tnspA.tnspB, RZ, !UPT, gsb0 ;  /* 0x60e00000101879f0 */ /* 0x000fe2000c0008ff */
[----:B------:R-:W-:Y:S02]  /*62e0*/  UIADD3 UR18, UR31, 0x80, UR25 ;  /* 0x000000801f127890 */ /* 0x000fe4000fffe019 */
[----:B------:R-:W-:Y:S01]  /*62f0*/  UIADD3 UR16, UR30, 0x100, URZ ;  /* 0x000001001e107890 */ /* 0x000fe2000fffe03f */
[----:B------:R-:W-:Y:S01]  /*6300*/  UMOV UR19, 0x40000040 ;  /* 0x4000004000137882 */ /* 0x000fe20000000000 */
[----:B------:R-:W-:Y:S01]  /*6310*/  UMOV UR17, 0x8 ;  /* 0x0000000800117882 */ /* 0x000fe20000000000 */
[----:B------:R-:W-:Y:S02]  /*6320*/  WARPGROUP.DEPBAR.LE gsb0, 0x0 ;  /* 0x00008000000079c5 */ /* 0x000fe40000010000 */
[----:B------:R-:W-:-:S06]  /*6330*/  WARPGROUP.ARRIVE ;  /* 0x00000000000079c5 */ /* 0x000fcc0000000000 */
[----:B------:R-:W-:Y:S01]  /*6340*/  HGMMA.64x64x16.F32 R56, gdesc[UR16].tnspA.tnspB, R56, gsb0 ;  /* 0x60e00000103879f0 */ /* 0x000fe20008000838 */
[----:B------:R-:W-:Y:S01]  /*6350*/  UMOV UR16, UR32 ;  /* 0x0000002000107c82 */ /* 0x000fe20008000000 */
[----:B------:R-:W-:Y:S01]  /*6360*/  UMOV UR17, 0x8 ;  /* 0x0000000800117882 */ /* 0x000fe20000000000 */
[----:B------:R-:W-:Y:S01]  /*6370*/  UIADD3 UR32, UR30, 0x240, URZ ;  /* 0x000002401e207890 */ /* 0x000fe2000fffe03f */
[----:B------:R-:W-:Y:S02]  /*6380*/  WARPGROUP.DEPBAR.LE gsb0, 0x0 ;  /* 0x00008000000079c5 */ /* 0x000fe40000010000 */
[----:B------:R-:W-:-:S06]  /*6390*/  WARPGROUP.ARRIVE ;  /* 0x00000000000079c5 */ /* 0x000fcc0000000000 */
[----:B------:R-:W-:Y:S01]  /*63a0*/  HGMMA.64x64x16.F32 R24, gdesc[UR16].tnspA.tnspB, R24, gsb0 ;  /* 0x60e00000101879f0 */ /* 0x000fe20008000818 */
        /* <DEDUP_REMOVED lines=9> */
[----:B------:R-:W-:Y:S02]  /*6440*/  WARPGROUP.DEPBAR.LE gsb0, 0x0 ;  /* 0x00008000000079c5 */ /* 0x000fe40000010000 */
[----:B------:R-:W-:-:S06]  /*6450*/  WARPGROUP.ARRIVE ;  /* 0x00000000000079c5 */ /* 0x000fcc0000000000 */
[----:B------:R-:W-:Y:S01]  /*6460*/  HGMMA.64x64x16.F32 R24, gdesc[UR16].tnspA.tnspB, R24, gsb0 ;  /* 0x60e00000101879f0 */ /* 0x000fe20008000818 */
[----:B------:R-:W-:Y:S02]  /*6470*/  UIADD3 UR18, UR31, 0x180, UR25 ;  /* 0x000001801f127890 */ /* 0x000fe4000fffe019 */
[----:B------:R-:W-:Y:S01]  /*6480*/  UIADD3 UR16, UR30, 0x300, URZ ;  /* 0x000003001e107890 */ /* 0x000fe2000fffe03f */
[----:B------:R-:W-:Y:S01]  /*6490*/  UMOV UR19, 0x40000040 ;  /* 0x4000004000137882 */ /* 0x000fe20000000000 */
[----:B------:R-:W-:Y:S01]  /*64a0*/  UMOV UR17, 0x8 ;  /* 0x0000000800117882 */ /* 0x000fe20000000000 */
[----:B------:R-:W-:Y:S01]  /*64b0*/  UIADD3 UR31, UR30, 0x340, URZ ;  /* 0x000003401e1f7890 */ /* 0x000fe2000fffe03f */
        /* <DEDUP_REMOVED lines=9> */
[----:B------:R-:W-:Y:S02]  /*6550*/  UIADD3 UR18, UR25, UR15, URZ ;  /* 0x0000000f19127290 */ /* 0x000fe4000fffe03f */
        /* <DEDUP_REMOVED lines=41> */
[----:B------:R-:W-:Y:S02]  /*67f0*/  UIADD3 UR30, UR30, 0x740, URZ ;  /* 0x000007401e1e7890 */ /* 0x000fe4000fffe03f */
[----:B------:R-:W-:Y:S01]  /*6800*/  UIADD3 UR15, UR14, 0x400, URZ ;  /* 0x000004000e0f7890 */ /* 0x000fe2000fffe03f */
        /* <DEDUP_REMOVED lines=8> */
[----:B------:R-:W-:Y:S01]  /*6890*/  UMOV UR18, UR26 ;  /* 0x0000001a00127c82 */ /* 0x000fe20008000000 */
[----:B------:R-:W-:Y:S01]  /*68a0*/  UMOV UR19, 0x40000040 ;  /* 0x4000004000137882 */ /* 0x000fe20000000000 */
[----:B------:R-:W-:Y:S01]  /*68b0*/  UMOV UR16, UR15 ;  /* 0x0000000f00107c82 */ /* 0x000fe20008000000 */
        /* <DEDUP_REMOVED lines=50> */
[----:B------:R-:W-:-:S04]  /*6be0*/  USHF.L.U32 UR14, UR36, 0x1, URZ ;  /* 0x00000001240e7899 */ /* 0x000fc8000800063f */
[----:B------:R-:W-:-:S04]  /*6bf0*/  ULOP3.LUT UR24, UR14, 0xfffffffe, UR24, 0xe2, !UPT ;  /* 0xfffffffe0e187892 */ /* 0x000fc8000f8ee218 */
[----:B------:R-:W-:Y:S01]  /*6c00*/  ULEA UR24, UR24, UR23, 0x3 ;  /* 0x0000001718187291 */ /* 0x000fe2000f8e183f */
[----:B------:R-:W-:Y:S02]  /*6c10*/  WARPGROUP.DEPBAR.LE gsb0, 0x0 ;  /* 0x00008000000079c5 */ /* 0x000fe40000010000 */
[----:B------:R-:W-:-:S06]  /*6c20*/  WARPGROUP.ARRIVE ;  /* 0x00000000000079c5 */ /* 0x000fcc0000000000 */
[----:B------:R-:W-:Y:S03]  /*6c30*/  HGMMA.64x64x16.F32 R184, gdesc[UR16].tnspB, R184, gsb0 ;  /* 0x40e0000010b879f0 */ /* 0x000fe600080008b8 */
[----:B------:R-:W-:Y:S02]  /*6c40*/  WARPGROUP.DEPBAR.LE gsb0, 0x0 ;  /* 0x00008000000079c5 */ /* 0x000fe40000010000 */
[----:B------:R-:W-:Y:S01]  /*6c50*/  SYNCS.ARRIVE.TRANS64.A1T0 RZ, [UR24], RZ ;  /* 0x000000ffffff79a7 */ /* 0x000fe20008100018 */
[----:B------:R-:W-:Y:S05]  /*6c60*/  @!P1 BRA `(.L_x_35) ;  /* 0x0000000000049947 */ /* 0x000fea0003800000 */
[----:B------:R-:W-:Y:S01]  /*6c70*/  BPT.TRAP 0x1 ;  /* 0x000000040000795c */ /* 0x000fe20000300000 */
.L_x_35:
[----:B------:R-:W-:Y:S01]  /*6c80*/  ULEA UR18, UR6, UR37, 0x3 ;  /* 0x0000002506127291 */ /* 0x000fe2000f8e183f */
[----:B-1----:R-:W-:-:S05]  /*6c90*/  IMAD.U32 R6, RZ, RZ, UR9 ;  /* 0x00000009ff067e24 */ /* 0x002fca000f8e00ff */
[----:B------:R-:W-:-:S04]  /*6ca0*/  SHF.L.U32 R6, R6, 0x1f, RZ ;  /* 0x0000001f06067819 */ /* 0x000fc800000006ff */
[----:B------:R-:W1:Y:S02]  /*6cb0*/  SYNCS.PHASECHK.TRANS64.TRYWAIT P2, [UR18+0x30890], R6 ;  /* 0x03089006ff0075a7 */ /* 0x000e640008040152 */
[----:B-1----:R-:W-:Y:S05]  /*6cc0*/  @!P2 BRA `(.L_x_36) ;  /* 0x000000580060a947 */ /* 0x002fea0003800000 */
.L_x_145:
[----:B------:R-:W2:Y:S01]  /*6cd0*/  S2UR UR16, SR_SWINHI ;  /* 0x00000000001079c3 */ /* 0x000ea20000002f00 */
[----:B------:R-:W-:-:S04]  /*6ce0*/  USHF.L.U32 UR14, UR6, 0xd, URZ ;  /* 0x0000000d060e7899 */ /* 0x000fc8000800063f */
[----:B------:R-:W-:Y:S02]  /*6cf0*/  USHF.R.S32.HI UR17, URZ, 0x1f, UR14 ;  /* 0x0000001f3f117899 */ /* 0x000fe4000801140e */
[----:B------:R-:W-:-:S04]  /*6d00*/  IADD3 R122, P2, R4, UR14, RZ ;  /* 0x0000000e047a7c10 */ /* 0x000fc8000ff5e0ff */
[----:B-1----:R-:W-:Y:S01]  /*6d10*/  LEA.HI.X.SX32 R7, R4, UR17, 0x1, P2 ;  /* 0x0000001104077c11 */ /* 0x002fe200090f0eff */
[----:B------:R-:W-:Y:S01]  /*6d20*/  UMOV UR14, UR37 ;  /* 0x00000025000e7c82 */ /* 0x000fe20008000000 */
[----:B--2---:R-:W-:Y:S01]  /*6d30*/  UMOV UR15, UR16 ;  /* 0x00000010000f7c82 */ /* 0x004fe20008000000 */
[----:B------:R-:W-:-:S04]  /*6d40*/  LEA R123, P2, R122, UR14, 0x2 ;  /* 0x0000000e7a7b7c11 */ /* 0x000fc8000f8410ff */
[----:B------:R-:W-:Y:S02]  /*6d50*/  LEA.HI.X R122, R122, UR15, R7, 0x2, P2 ;  /* 0x0000000f7a7a7c11 */ /* 0x000fe400090f1407 */
[C---:B------:R-:W-:Y:S02]  /*6d60*/  IADD3 R7, P2, R123.reuse, 0x20000, RZ ;  /* 0x000200007b077810 */ /* 0x040fe40007f5e0ff */
[----:B------:R-:W-:Y:S02]  /*6d70*/  IADD3 R117, P4, R123, 0x20800, RZ ;  /* 0x000208007b757810 */ /* 0x000fe40007f9e0ff */
[----:B------:R-:W-:Y:S02]  /*6d80*/  LOP3.LUT R6, R7, 0x380, RZ, 0xc0, !PT ;  /* 0x0000038007067812 */ /* 0x000fe400078ec0ff */
[----:B------:R-:W-:Y:S02]  /*6d90*/  LOP3.LUT R116, R117, 0x380, RZ, 0xc0, !PT ;  /* 0x0000038075747812 */ /* 0x000fe400078ec0ff */
[----:B------:R-:W-:-:S02]  /*6da0*/  SHF.R.U64 R6, R6, 0x3, RZ ;  /* 0x0000000306067819 */ /* 0x000fc400000012ff */
[----:B------:R-:W-:Y:S02]  /*6db0*/  SHF.R.U64 R116, R116, 0x3, RZ ;  /* 0x0000000374747819 */ /* 0x000fe400000012ff */
[C---:B------:R-:W-:Y:S02]  /*6dc0*/  IADD3 R115, P3, R123.reuse, 0x20020, RZ ;  /* 0x000200207b737810 */ /* 0x040fe40007f7e0ff */
[C---:B------:R-:W-:Y:S02]  /*6dd0*/  IADD3 R113, P6, R123.reuse, 0x20820, RZ ;  /* 0x000208207b717810 */ /* 0x040fe40007fde0ff */
[----:B------:R-:W-:Y:S01]  /*6de0*/  LOP3.LUT R6, R6, R7, RZ, 0x3c, !PT ;  /* 0x0000000706067212 */ /* 0x000fe200078e3cff */
[--C-:B------:R-:W-:Y:S01]  /*6df0*/  IMAD.X R7, RZ, RZ, R122.reuse, P2 ;  /* 0x000000ffff077224 */ /* 0x100fe200010e067a */
[C---:B------:R-:W-:Y:S02]  /*6e00*/  IADD3 R111, P5, R123.reuse, 0x20040, RZ ;  /* 0x000200407b6f7810 */ /* 0x040fe40007fbe0ff */
[----:B------:R-:W-:Y:S01]  /*6e10*/  LOP3.LUT R116, R116, R117, RZ, 0x3c, !PT ;  /* 0x0000007574747212 */ /* 0x000fe200078e3cff */
[----:B------:R-:W-:Y:S01]  /*6e20*/  IMAD.X R117, RZ, RZ, R122, P4 ;  /* 0x000000ffff757224 */ /* 0x000fe200020e067a */
[----:B------:R-:W-:Y:S01]  /*6e30*/  IADD3 R109, P2, R123, 0x20840, RZ ;  /* 0x000208407b6d7810 */ /* 0x000fe20007f5e0ff */
[----:B------:R1:W-:Y:S01]  /*6e40*/  ST.E desc[UR28][R6.64], R56 ;  /* 0x0000003806007985 */ /* 0x0003e2000c10191c */
[----:B------:R-:W-:-:S02]  /*6e50*/  LOP3.LUT R114, R115, 0x380, RZ, 0xc0, !PT ;  /* 0x0000038073727812 */ /* 0x000fc400078ec0ff */
[----:B------:R-:W-:Y:S01]  /*6e60*/  LOP3.LUT R112, R113, 0x380, RZ, 0xc0, !PT ;  /* 0x0000038071707812 */ /* 0x000fe200078ec0ff */
[----:B------:R1:W-:Y:S01]  /*6e70*/  ST.E desc[UR28][R6.64+0x4], R57 ;  /* 0x0000043906007985 */ /* 0x0003e2000c10191c */
[----:B------:R-:W-:Y:S02]  /*6e80*/  IADD3 R107, P4, R123, 0x20060, RZ ;  /* 0x000200607b6b7810 */ /* 0x000fe40007f9e0ff */
[----:B------:R-:W-:Y:S01]  /*6e90*/  LOP3.LUT R110, R111, 0x380, RZ, 0xc0, !PT ;  /* 0x000003806f6e7812 */ /* 0x000fe200078ec0ff */
[----:B------:R1:W-:Y:S01]  /*6ea0*/  ST.E desc[UR28][R116.64], R58 ;  /* 0x0000003a74007985 */ /* 0x0003e2000c10191c */
[----:B------:R-:W-:Y:S02]  /*6eb0*/  LOP3.LUT R108, R109, 0x380, RZ, 0xc0, !PT ;  /* 0x000003806d6c7812 */ /* 0x000fe400078ec0ff */
[----:B------:R-:W-:Y:S01]  /*6ec0*/  SHF.R.U64 R114, R114, 0x3, RZ ;  /* 0x0000000372727819 */ /* 0x000fe200000012ff */
[----:B------:R1:W-:Y:S01]  /*6ed0*/  ST.E desc[UR28][R116.64+0x4], R59 ;  /* 0x0000043b74007985 */ /* 0x0003e2000c10191c */
[----:B------:R-:W-:-:S02]  /*6ee0*/  SHF.R.U64 R112, R112, 0x3, RZ ;  /* 0x0000000370707819 */ /* 0x000fc400000012ff */
[----:B------:R-:W-:Y:S02]  /*6ef0*/  LOP3.LUT R106, R107, 0x380, RZ, 0xc0, !PT ;  /* 0x000003806b6a7812 */ /* 0x000fe400078ec0ff */
[----:B------:R-:W-:Y:S02]  /*6f00*/  SHF.R.U64 R110, R110, 0x3, RZ ;  /* 0x000000036e6e7819 */ /* 0x000fe400000012ff */
[----:B------:R-:W-:Y:S02]  /*6f10*/  SHF.R.U64 R108, R108, 0x3, RZ ;  /* 0x000000036c6c7819 */ /* 0x000fe400000012ff */
[----:B------:R-:W-:Y:S01]  /*6f20*/  LOP3.LUT R114, R114, R115, RZ, 0x3c, !PT ;  /* 0x0000007372727212 */ /* 0x000fe200078e3cff */
[--C-:B------:R-:W-:Y:S01]  /*6f30*/  IMAD.X R115, RZ, RZ, R122.reuse, P3 ;  /* 0x000000ffff737224 */ /* 0x100fe200018e067a */
[----:B------:R-:W-:Y:S01]  /*6f40*/  LOP3.LUT R112, R112, R113, RZ, 0x3c, !PT ;  /* 0x0000007170707212 */ /* 0x000fe200078e3cff */
[----:B------:R-:W-:Y:S01]  /*6f50*/  IMAD.X R113, RZ, RZ, R122, P6 ;  /* 0x000000ffff717224 */ /* 0x000fe200030e067a */
[----:B------:R-:W-:-:S02]  /*6f60*/  SHF.R.U64 R106, R106, 0x3, RZ ;  /* 0x000000036a6a7819 */ /* 0x000fc400000012ff */
[C---:B------:R-:W-:Y:S01]  /*6f70*/  IADD3 R105, P3, R123.reuse, 0x20860, RZ ;  /* 0x000208607b697810 */ /* 0x040fe20007f7e0ff */
[----:B------:R1:W-:Y:S01]  /*6f80*/  ST.E desc[UR28][R114.64], R60 ;  /* 0x0000003c72007985 */ /* 0x0003e2000c10191c */
[----:B------:R-:W-:Y:S01]  /*6f90*/  LOP3.LUT R110, R110, R111, RZ, 0x3c, !PT ;  /* 0x0000006f6e6e7212 */ /* 0x000fe200078e3cff */
[--C-:B------:R-:W-:Y:S01]  /*6fa0*/  IMAD.X R111, RZ, RZ, R122.reuse, P5 ;  /* 0x000000ffff6f7224 */ /* 0x100fe200028e067a */
[----:B------:R-:W-:Y:S01]  /*6fb0*/  LOP3.LUT R108, R108, R109, RZ, 0x3c, !PT ;  /* 0x0000006d6c6c7212 */ /* 0x000fe200078e3cff */
[--C-:B------:R-:W-:Y:S01]  /*6fc0*/  IMAD.X R109, RZ, RZ, R122.reuse, P2 ;  /* 0x000000ffff6d7224 */ /* 0x100fe200010e067a */
[C---:B------:R-:W-:Y:S01]  /*6fd0*/  IADD3 R103, P6, R123.reuse, 0x20400, RZ ;  /* 0x000204007b677810 */ /* 0x040fe20007fde0ff */
[----:B------:R1:W-:Y:S01]  /*6fe0*/  ST.E desc[UR28][R114.64+0x4], R61 ;  /* 0x0000043d72007985 */ /* 0x0003e2000c10191c */
[C---:B------:R-:W-:Y:S02]  /*6ff0*/  IADD3 R101, P5, R123.reuse, 0x20c00, RZ ;  /* 0x00020c007b657810 */ /* 0x040fe40007fbe0ff */
[----:B------:R-:W-:Y:S01]  /*7000*/  LOP3.LUT R106, R106, R107, RZ, 0x3c, !PT ;  /* 0x0000006b6a6a7212 */ /* 0x000fe200078e3cff */
[----:B------:R-:W-:Y:S01]  /*7010*/  IMAD.X R107, RZ, RZ, R122, P4 ;  /* 0x000000ffff6b7224 */ /* 0x000fe200020e067a */
[----:B------:R-:W-:Y:S01]  /*7020*/  IADD3 R99, P2, R123, 0x20420, RZ ;  /* 0x000204207b637810 */ /* 0x000fe20007f5e0ff */
[----:B------:R1:W-:Y:S01]  /*7030*/  ST.E desc[UR28][R112.64], R62 ;  /* 0x0000003e70007985 */ /* 0x0003e2000c10191c */
[----:B------:R-:W-:-:S02]  /*7040*/  LOP3.LUT R104, R105, 0x380, RZ, 0xc0, !PT ;  /* 0x0000038069687812 */ /* 0x000fc400078ec0ff */
[----:B------:R-:W-:Y:S01]  /*7050*/  IADD3 R97, P4, R123, 0x20c20, RZ ;  /* 0x00020c207b617810 */ /* 0x000fe20007f9e0ff */
[----:B------:R1:W-:Y:S01]  /*7060*/  ST.E desc[UR28][R112.64+0x4], R63 ;  /* 0x0000043f70007985 */ /* 0x0003e2000c10191c */
[----:B------:R-:W-:Y:S02]  /*7070*/  LOP3.LUT R102, R103, 0x380, RZ, 0xc0, !PT ;  /* 0x0000038067667812 */ /* 0x000fe400078ec0ff */
[----:B------:R-:W-:Y:S01]  /*7080*/  LOP3.LUT R100, R101, 0x380, RZ, 0xc0, !PT ;  /* 0x0000038065647812 */ /* 0x000fe200078ec0ff */
[----:B------:R1:W-:Y:S01]  /*7090*/  ST.E desc[UR28][R110.64], R64 ;  /* 0x000000406e007985 */ /* 0x0003e2000c10191c */
[----:B------:R-:W-:Y:S02]  /*70a0*/  LOP3.LUT R98, R99, 0x380, RZ, 0xc0, !PT ;  /* 0x0000038063627812 */ /* 0x000fe400078ec0ff */
[----:B------:R-:W-:Y:S01]  /*70b0*/  SHF.R.U64 R104, R104, 0x3, RZ ;  /* 0x0000000368687819 */ /* 0x000fe200000012ff */
[----:B------:R1:W-:Y:S01]  /*70c0*/  ST.E desc[UR28][R110.64+0x4], R65 ;  /* 0x000004416e007985 */ /* 0x0003e2000c10191c */
[----:B------:R-:W-:-:S02]  /*70d0*/  LOP3.LUT R96, R97, 0x380, RZ, 0xc0, !PT ;  /* 0x0000038061607812 */ /* 0x000fc400078ec0ff */
[----:B------:R-:W-:Y:S01]  /*70e0*/  SHF.R.U64 R102, R102, 0x3, RZ ;  /* 0x0000000366667819 */ /* 0x000fe200000012ff */
[----:B------:R1:W-:Y:S01]  /*70f0*/  ST.E desc[UR28][R108.64], R66 ;  /* 0x000000426c007985 */ /* 0x0003e2000c10191c */
[----:B------:R-:W-:Y:S02]  /*7100*/  SHF.R.U64 R100, R100, 0x3, RZ ;  /* 0x0000000364647819 */ /* 0x000fe400000012ff */
[----:B------:R-:W-:Y:S01]  /*7110*/  SHF.R.U64 R98, R98, 0x3, RZ ;  /* 0x0000000362627819 */ /* 0x000fe200000012ff */
[----:B------:R1:W-:Y:S01]  /*7120*/  ST.E desc[UR28][R108.64+0x4], R67 ;  /* 0x000004436c007985 */ /* 0x0003e2000c10191c */
[----:B------:R-:W-:Y:S01]  /*7130*/  LOP3.LUT R104, R104, R105, RZ, 0x3c, !PT ;  /* 0x0000006968687212 */ /* 0x000fe200078e3cff */
[--C-:B------:R-:W-:Y:S01]  /*7140*/  IMAD.X R105, RZ, RZ, R122.reuse, P3 ;  /* 0x000000ffff697224 */ /* 0x100fe200018e067a */
[----:B------:R-:W-:Y:S01]  /*7150*/  SHF.R.U64 R96, R96, 0x3, RZ ;  /* 0x0000000360607819 */ /* 0x000fe200000012ff */
[----:B------:R1:W-:Y:S01]  /*7160*/  ST.E desc[UR28][R106.64], R68 ;  /* 0x000000446a007985 */ /* 0x0003e2000c10191c */
[----:B------:R-:W-:Y:S01]  /*7170*/  LOP3.LUT R102, R102, R103, RZ, 0x3c, !PT ;  /* 0x0000006766667212 */ /* 0x000fe200078e3cff */
[--C-:B------:R-:W-:Y:S01]  /*7180*/  IMAD.X R103, RZ, RZ, R122.reuse, P6 ;  /* 0x000000ffff677224 */ /* 0x100fe200030e067a */
[----:B------:R-:W-:Y:S01]  /*7190*/  LOP3.LUT R100, R100, R101, RZ, 0x3c, !PT ;  /* 0x0000006564647212 */ /* 0x000fe200078e3cff */
[--C-:B------:R-:W-:Y:S01]  /*71a0*/  IMAD.X R101, RZ, RZ, R122.reuse, P5 ;  /* 0x000000ffff657224 */ /* 0x100fe200028e067a */
[C---:B------:R-:W-:Y:S01]  /*71b0*/  IADD3 R95, P3, R123.reuse, 0x20440, RZ ;  /* 0x000204407b5f7810 */ /* 0x040fe20007f7e0ff */
[----:B------:R1:W-:Y:S01]  /*71c0*/  ST.E desc[UR28][R106.64+0x4], R69 ;  /* 0x000004456a007985 */ /* 0x0003e2000c10191c */
[----:B------:R-:W-:Y:S01]  /*71d0*/  LOP3.LUT R98, R98, R99, RZ, 0x3c, !PT ;  /* 0x0000006362627212 */ /* 0x000fe200078e3cff */
[----:B------:R-:W-:Y:S01]  /*71e0*/  IMAD.X R99, RZ, RZ, R122, P2 ;  /* 0x000000ffff637224 */ /* 0x000fe200010e067a */
[C---:B------:R-:W-:Y:S01]  /*71f0*/  IADD3 R93, P6, R123.reuse, 0x20c40, RZ ;  /* 0x00020c407b5d7810 */ /* 0x040fe20007fde0ff */
[----:B------:R1:W-:Y:S01]  /*7200*/  ST.E desc[UR28][R104.64], R70 ;  /* 0x0000004668007985 */ /* 0x0003e2000c10191c */
[----:B------:R-:W-:-:S02]  /*7210*/  IADD3 R91, P5, R123, 0x20460, RZ ;  /* 0x000204607b5b7810 */ /* 0x000fc40007fbe0ff */
[----:B------:R-:W-:Y:S01]  /*7220*/  LOP3.LUT R96, R96, R97, RZ, 0x3c, !PT ;  /* 0x0000006160607212 */ /* 0x000fe200078e3cff */
[----:B------:R-:W-:Y:S01]  /*7230*/  IMAD.X R97, RZ, RZ, R122, P4 ;  /* 0x000000ffff617224 */ /* 0x000fe200020e067a */
[----:B------:R-:W-:Y:S01]  /*7240*/  IADD3 R89, P2, R123, 0x20c60, RZ ;  /* 0x00020c607b597810 */ /* 0x000fe20007f5e0ff */
[----:B------:R1:W-:Y:S01]  /*7250*/  ST.E desc[UR28][R104.64+0x4], R71 ;  /* 0x0000044768007985 */ /* 0x0003e2000c10191c */
[----:B------:R-:W-:Y:S02]  /*7260*/  LOP3.LUT R94, R95, 0x380, RZ, 0xc0, !PT ;  /* 0x000003805f5e7812 */ /* 0x000fe400078ec0ff */
[----:B------:R-:W-:Y:S01]  /*7270*/  LOP3.LUT R92, R93, 0x380, RZ, 0xc0, !PT ;  /* 0x000003805d5c7812 */ /* 0x000fe200078ec0ff */
[----:B------:R1:W-:Y:S01]  /*7280*/  ST.E desc[UR28][R102.64], R72 ;  /* 0x0000004866007985 */ /* 0x0003e2000c10191c */
[----:B------:R-:W-:Y:S02]  /*7290*/  IADD3 R23, P4, R123, 0x24000, RZ ;  /* 0x000240007b177810 */ /* 0x000fe40007f9e0ff */
[----:B------:R-:W-:Y:S01]  /*72a0*/  LOP3.LUT R90, R91, 0x380, RZ, 0xc0, !PT ;  /* 0x000003805b5a7812 */ /* 0x000fe200078ec0ff */
[----:B------:R1:W-:Y:S01]  /*72b0*/  ST.E desc[UR28][R102.64+0x4], R73 ;  /* 0x0000044966007985 */ /* 0x0003e2000c10191c */
[----:B------:R-:W-:-:S02]  /*72c0*/  LOP3.LUT R88, R89, 0x380, RZ, 0xc0, !PT ;  /* 0x0000038059587812 */ /* 0x000fc400078ec0ff */
[----:B------:R-:W-:Y:S01]  /*72d0*/  SHF.R.U64 R94, R94, 0x3, RZ ;  /* 0x000000035e5e7819 */ /* 0x000fe200000012ff */
[----:B------:R1:W-:Y:S01]  /*72e0*/  ST.E desc[UR28][R100.64], R74 ;  /* 0x0000004a64007985 */ /* 0x0003e2000c10191c */
[----:B------:R-:W-:Y:S02]  /*72f0*/  SHF.R.U64 R92, R92, 0x3, RZ ;  /* 0x000000035c5c7819 */ /* 0x000fe400000012ff */
[----:B------:R-:W-:Y:S01]  /*7300*/  LOP3.LUT R22, R23, 0x380, RZ, 0xc0, !PT ;  /* 0x0000038017167812 */ /* 0x000fe200078ec0ff */
[----:B------:R1:W-:Y:S01]  /*7310*/  ST.E desc[UR28][R100.64+0x4], R75 ;  /* 0x0000044b64007985 */ /* 0x0003e2000c10191c */
[----:B------:R-:W-:Y:S02]  /*7320*/  SHF.R.U64 R90, R90, 0x3, RZ ;  /* 0x000000035a5a7819 */ /* 0x000fe400000012ff */
[----:B------:R-:W-:Y:S01]  /*7330*/  SHF.R.U64 R88, R88, 0x3, RZ ;  /* 0x0000000358587819 */ /* 0x000fe200000012ff */
[----:B------:R1:W-:Y:S01]  /*7340*/  ST.E desc[UR28][R98.64], R76 ;  /* 0x0000004c62007985 */ /* 0x0003e2000c10191c */
[----:B------:R-:W-:Y:S01]  /*7350*/  LOP3.LUT R94, R94, R95, RZ, 0x3c, !PT ;  /* 0x0000005f5e5e7212 */ /* 0x000fe200078e3cff */
[--C-:B------:R-:W-:Y:S01]  /*7360*/  IMAD.X R95, RZ, RZ, R122.reuse, P3 ;  /* 0x000000ffff5f7224 */ /* 0x100fe200018e067a */
[----:B------:R-:W-:Y:S01]  /*7370*/  LOP3.LUT R92, R92, R93, RZ, 0x3c, !PT ;  /* 0x0000005d5c5c7212 */ /* 0x000fe200078e3cff */
[--C-:B------:R-:W-:Y:S01]  /*7380*/  IMAD.X R93, RZ, RZ, R122.reuse, P6 ;  /* 0x000000ffff5d7224 */ /* 0x100fe200030e067a */
[----:B------:R-:W-:Y:S01]  /*7390*/  SHF.R.U64 R22, R22, 0x3, RZ ;  /* 0x0000000316167819 */ /* 0x000fe200000012ff */
[----:B------:R1:W-:Y:S01]  /*73a0*/  ST.E desc[UR28][R98.64+0x4], R77 ;  /* 0x0000044d62007985 */ /* 0x0003e2000c10191c */
        /* <DEDUP_REMOVED lines=35> */
[----:B------:R-:W-:Y:S01]  /*75e0*/  IMAD.X R17, RZ, RZ, R122, P5 ;  /* 0x000000ffff117224 */ /* 0x000fe200028e067a */
[C---:B------:R-:W-:Y:S01]  /*75f0*/  IADD3 R11, P3, R123.reuse, 0x24060, RZ ;  /* 0x000240607b0b7810 */ /* 0x040fe20007f7e0ff */
[----:B------:R1:W-:Y:S01]  /*7600*/  ST.E desc[UR28][R88.64+0x4], R87 ;  /* 0x0000045758007985 */ /* 0x0003e2000c10191c */
[----:B------:R-:W-:-:S02]  /*7610*/  IADD3 R9, P6, R123, 0x24860, RZ ;  /* 0x000248607b097810 */ /* 0x000fc40007fde0ff */
[----:B------:R-:W-:Y:S01]  /*7620*/  LOP3.LUT R14, R14, R15, RZ, 0x3c, !PT ;  /* 0x0000000f0e0e7212 */ /* 0x000fe200078e3cff */
[--C-:B------:R-:W-:Y:S01]  /*7630*/  IMAD.X R15, RZ, RZ, R122.reuse, P2 ;  /* 0x000000ffff0f7224 */ /* 0x100fe200010e067a */
[C---:B------:R-:W-:Y:S01]  /*7640*/  IADD3 R119, P5, R123.reuse, 0x24400, RZ ;  /* 0x000244007b777810 */ /* 0x040fe20007fbe0ff */
[----:B------:R1:W-:Y:S01]  /*7650*/  ST.E desc[UR28][R22.64], R24 ;  /* 0x0000001816007985 */ /* 0x0003e2000c10191c */
[----:B------:R-:W-:Y:S01]  /*7660*/  LOP3.LUT R12, R12, R13, RZ, 0x3c, !PT ;  /* 0x0000000d0c0c7212 */ /* 0x000fe200078e3cff */
[----:B------:R-:W-:Y:S01]  /*7670*/  IMAD.X R13, RZ, RZ, R122, P4 ;  /* 0x000000ffff0d7224 */ /* 0x000fe200020e067a */
[----:B------:R-:W-:Y:S01]  /*7680*/  IADD3 R121, P2, R123, 0x24c00, RZ ;  /* 0x00024c007b797810 */ /* 0x000fe20007f5e0ff */
[----:B------:R1:W-:Y:S01]  /*7690*/  ST.E desc[UR28][R22.64+0x4], R25 ;  /* 0x0000041916007985 */ /* 0x0003e2000c10191c */
[----:B------:R-:W-:Y:S02]  /*76a0*/  LOP3.LUT R10, R11, 0x380, RZ, 0xc0, !PT ;  /* 0x000003800b0a7812 */ /* 0x000fe400078ec0ff */
[----:B------:R-:W-:Y:S01]  /*76b0*/  LOP3.LUT R8, R9, 0x380, RZ, 0xc0, !PT ;  /* 0x0000038009087812 */ /* 0x000fe200078ec0ff */
[----:B------:R1:W-:Y:S01]  /*76c0*/  ST.E desc[UR28][R20.64], R26 ;  /* 0x0000001a14007985 */ /* 0x0003e2000c10191c */
[----:B------:R-:W-:-:S02]  /*76d0*/  IADD3 R125, P4, R123, 0x24420, RZ ;  /* 0x000244207b7d7810 */ /* 0x000fc40007f9e0ff */
[----:B------:R-:W-:Y:S01]  /*76e0*/  LOP3.LUT R118, R119, 0x380, RZ, 0xc0, !PT ;  /* 0x0000038077767812 */ /* 0x000fe200078ec0ff */
[----:B------:R1:W-:Y:S01]  /*76f0*/  ST.E desc[UR28][R20.64+0x4], R27 ;  /* 0x0000041b14007985 */ /* 0x0003e2000c10191c */
[----:B------:R-:W-:Y:S02]  /*7700*/  LOP3.LUT R120, R121, 0x380, RZ, 0xc0, !PT ;  /* 0x0000038079787812 */ /* 0x000fe400078ec0ff */
[----:B------:R-:W-:Y:S01]  /*7710*/  SHF.R.U64 R10, R10, 0x3, RZ ;  /* 0x000000030a0a7819 */ /* 0x000fe200000012ff */
[----:B------:R1:W-:Y:S01]  /*7720*/  ST.E desc[UR28][R18.64], R28 ;  /* 0x0000001c12007985 */ /* 0x0003e2000c10191c */
[----:B------:R-:W-:Y:S02]  /*7730*/  SHF.R.U64 R8, R8, 0x3, RZ ;  /* 0x0000000308087819 */ /* 0x000fe400000012ff */
[----:B------:R-:W-:Y:S01]  /*7740*/  LOP3.LUT R124, R125, 0x380, RZ, 0xc0, !PT ;  /* 0x000003807d7c7812 */ /* 0x000fe200078ec0ff */
[----:B------:R1:W-:Y:S01]  /*7750*/  ST.E desc[UR28][R18.64+0x4], R29 ;  /* 0x0000041d12007985 */ /* 0x0003e2000c10191c */
[----:B------:R-:W-:-:S02]  /*7760*/  SHF.R.U64 R118, R118, 0x3, RZ ;  /* 0x0000000376767819 */ /* 0x000fc400000012ff */
        /* <DEDUP_REMOVED lines=8> */
[C---:B------:R-:W-:Y:S02]  /*77f0*/  IADD3 R127, P3, R123.reuse, 0x24c20, RZ ;  /* 0x00024c207b7f7810 */ /* 0x040fe40007f7e0ff */
[----:B------:R-:W-:Y:S01]  /*7800*/  LOP3.LUT R118, R118, R119, RZ, 0x3c, !PT ;  /* 0x0000007776767212 */ /* 0x000fe200078e3cff */
[--C-:B------:R-:W-:Y:S01]  /*7810*/  IMAD.X R119, RZ, RZ, R122.reuse, P5 ;  /* 0x000000ffff777224 */ /* 0x100fe200028e067a */
[----:B------:R-:W-:Y:S01]  /*7820*/  LOP3.LUT R120, R120, R121, RZ, 0x3c, !PT ;  /* 0x0000007978787212 */ /* 0x000fe200078e3cff */
[----:B------:R-:W-:Y:S01]  /*7830*/  IMAD.X R121, RZ, RZ, R122, P2 ;  /* 0x000000ffff797224 */ /* 0x000fe200010e067a */
[C---:B------:R-:W-:Y:S01]  /*7840*/  IADD3 R129, P6, R123.reuse, 0x24440, RZ ;  /* 0x000244407b817810 */ /* 0x040fe20007fde0ff */
[----:B------:R1:W-:Y:S01]  /*7850*/  ST.E desc[UR28][R14.64], R32 ;  /* 0x000000200e007985 */ /* 0x0003e2000c10191c */
[----:B------:R-:W-:-:S02]  /*7860*/  IADD3 R131, P5, R123, 0x24c40, RZ ;  /* 0x00024c407b837810 */ /* 0x000fc40007fbe0ff */
[----:B------:R-:W-:Y:S01]  /*7870*/  LOP3.LUT R124, R124, R125, RZ, 0x3c, !PT ;  /* 0x0000007d7c7c7212 */ /* 0x000fe200078e3cff */
[--C-:B------:R-:W-:Y:S01]  /*7880*/  IMAD.X R125, RZ, RZ, R122.reuse, P4 ;  /* 0x000000ffff7d7224 */ /* 0x100fe200020e067a */
[----:B------:R-:W-:Y:S01]  /*7890*/  IADD3 R133, P2, R123, 0x24460, RZ ;  /* 0x000244607b857810 */ /* 0x000fe20007f5e0ff */
[----:B------:R1:W-:Y:S01]  /*78a0*/  ST.E desc[UR28][R14.64+0x4], R33 ;  /* 0x000004210e007985 */ /* 0x0003e2000c10191c */
[----:B------:R-:W-:Y:S02]  /*78b0*/  LOP3.LUT R126, R127, 0x380, RZ, 0xc0, !PT ;  /* 0x000003807f7e7812 */ /* 0x000fe400078ec0ff */
[----:B------:R-:W-:Y:S01]  /*78c0*/  IADD3 R123, P4, R123, 0x24c60, RZ ;  /* 0x00024c607b7b7810 */ /* 0x000fe20007f9e0ff */
[----:B------:R1:W-:Y:S01]  /*78d0*/  ST.E desc[UR28][R12.64], R34 ;  /* 0x000000220c007985 */ /* 0x0003e2000c10191c */
[----:B------:R-:W-:Y:S02]  /*78e0*/  LOP3.LUT R128, R129, 0x380, RZ, 0xc0, !PT ;  /* 0x0000038081807812 */ /* 0x000fe400078ec0ff */
[----:B------:R-:W-:Y:S01]  /*78f0*/  LOP3.LUT R130, R131, 0x380, RZ, 0xc0, !PT ;  /* 0x0000038083827812 */ /* 0x000fe200078ec0ff */
[----:B------:R1:W-:Y:S01]  /*7900*/  ST.E desc[UR28][R12.64+0x4], R35 ;  /* 0x000004230c007985 */ /* 0x0003e2000c10191c */
[----:B------:R-:W-:Y:S01]  /*7910*/  LOP3.LUT R132, R133, 0x380, RZ, 0xc0, !PT ;  /* 0x0000038085847812 */ /* 0x000fe200078ec0ff */
[----:B------:R-:W-:Y:S01]  /*7920*/  IMAD.X R135, RZ, RZ, R122, P4 ;  /* 0x000000ffff877224 */ /* 0x000fe200020e067a */
        /* <DEDUP_REMOVED lines=15> */
[----:B------:R1:W-:Y:S01]  /*7a20*/  ST.E desc[UR28][R118.64], R40 ;  /* 0x0000002876007985 */ /* 0x0003e2000c10191c */
[----:B------:R-:W-:Y:S01]  /*7a30*/  LOP3.LUT R132, R132, R133, RZ, 0x3c, !PT ;  /* 0x0000008584847212 */ /* 0x000fe200078e3cff */
[--C-:B------:R-:W-:Y:S01]  /*7a40*/  IMAD.X R131, RZ, RZ, R122.reuse, P5 ;  /* 0x000000ffff837224 */ /* 0x100fe200028e067a */
[----:B------:R-:W-:Y:S01]  /*7a50*/  LOP3.LUT R134, R134, R123, RZ, 0x3c, !PT ;  /* 0x0000007b86867212 */ /* 0x000fe200078e3cff */
[----:B------:R1:W-:Y:S01]  /*7a60*/  ST.E desc[UR28][R118.64+0x4], R41 ;  /* 0x0000042976007985 */ /* 0x0003e2000c10191c */
[----:B------:R-:W-:-:S03]  /*7a70*/  IMAD.X R133, RZ, RZ, R122, P2 ;  /* 0x000000ffff857224 */ /* 0x000fc600010e067a */
[----:B------:R1:W-:Y:S04]  /*7a80*/  ST.E desc[UR28][R120.64], R42 ;  /* 0x0000002a78007985 */ /* 0x0003e8000c10191c */
        /* <DEDUP_REMOVED lines=12> */
[----:B------:R1:W-:Y:S01]  /*7b50*/  ST.E desc[UR28][R134.64+0x4], R55 ;  /* 0x0000043786007985 */ /* 0x0003e2000c10191c */
[----:B------:R-:W-:Y:S01]  /*7b60*/  @!PT LDS RZ, [RZ] ;  /* 0x00000000fffff984 */ /* 0x000fe20000000800 */
[----:B------:R-:W-:Y:S01]  /*7b70*/  @!PT LDS RZ, [RZ] ;  /* 0x00000000fffff984 */ /* 0x000fe20000000800 */
[----:B------:R-:W-:Y:S01]  /*7b80*/  @!PT LDS RZ, [RZ] ;  /* 0x00000000fffff984 */ /* 0x000fe20000000800 */
[----:B------:R-:W-:Y:S01]  /*7b90*/  @!PT LDS RZ, [RZ] ;  /* 0x00000000fffff984 */ /* 0x000fe20000000800 */
[----:B------:R2:W-:Y:S06]  /*7ba0*/  MEMBAR.ALL.CTA ;  /* 0x0000000000007992 */ /* 0x0005ec0000008000 */
[----:B--2---:R-:W2:Y:S01]  /*7bb0*/  FENCE.VIEW.ASYNC.S ;  /* 0x00000000000073c6 */ /* 0x004ea20000000000 */
[----:B------:R-:W-:Y:S05]  /*7bc0*/  @!P1 BRA `(.L_x_37) ;  /* 0x0000000000049947 */ /* 0x000fea0003800000 */
[----:B------:R-:W-:Y:S01]  /*7bd0*/  BPT.TRAP 0x1 ;  /* 0x000000040000795c */ /* 0x000fe20000300000 */
.L_x_37:
[----:B--2---:R-:W-:Y:S01]  /*7be0*/  SYNCS.ARRIVE.TRANS64.A1T0 RZ, [UR18+0x30880], RZ ;  /* 0x030880ffffff79a7 */ /* 0x004fe20008100012 */
[----:B------:R-:W-:-:S04]  /*7bf0*/  UIADD3 UR36, UR36, 0x1, URZ ;  /* 0x0000000124247890 */ /* 0x000fc8000fffe03f */
[----:B------:R-:W-:-:S04]  /*7c00*/  UISETP.NE.AND UP0, UPT, UR36, 0x2, UPT ;  /* 0x000000022400788c */ /* 0x000fc8000bf05270 */
[----:B------:R-:W-:Y:S02]  /*7c10*/  USEL UR14, URZ, 0x1, UP0 ;  /* 0x000000013f0e7887 */ /* 0x000fe40008000000 */
[----:B------:R-:W-:Y:S02]  /*7c20*/  USEL UR36, UR36, URZ, UP0 ;  /* 0x0000003f24247287 */ /* 0x000fe40008000000 */
[----:B------:R-:W-:-:S12]  /*7c30*/  ULOP3.LUT UR20, UR20, UR14, URZ, 0x3c, !UPT ;  /* 0x0000000e14147292 */ /* 0x000fd8000f8e3c3f */
.L_x_33:
[----:B------:R-:W-:Y:S02]  /*7c40*/  UIADD3 UR14, UR6, 0x1, URZ ;  /* 0x00000001060e7890 */ /* 0x000fe4000fffe03f */
[----:B------:R-:W-:Y:S02]  /*7c50*/  UISETP.NE.AND UP1, UPT, UR6, 0x1, UPT ;  /* 0x000000010600788c */ /* 0x000fe4000bf25270 */
[----:B------:R-:W-:Y:S02]  /*7c60*/  UISETP.NE.AND UP0, UPT, UR14, 0x2, UPT ;  /* 0x000000020e00788c */ /* 0x000fe4000bf05270 */
[----:B------:R-:W-:Y:S02]  /*7c70*/  USEL UR6, URZ, 0x1, UP1 ;  /* 0x000000013f067887 */ /* 0x000fe40008800000 */
[----:B------:R-:W-:Y:S02]  /*7c80*/  USEL UR14, UR14, URZ, UP0 ;  /* 0x0000003f0e0e7287 */ /* 0x000fe40008000000 */
[----:B------:R-:W-:Y:S01]  /*7c90*/  ULOP3.LUT UR9, UR9, UR6, URZ, 0x3c, !UPT ;  /* 0x0000000609097292 */ /* 0x000fe2000f8e3c3f */
[----:B------:R-:W-:Y:S11]  /*7ca0*/  @!P0 BRA `(.L_x_38) ;  /* 0x0000000000048947 */ /* 0x000ff60003800000 */
[----:B------:R-:W-:Y:S01]  /*7cb0*/  BPT.TRAP 0x1 ;  /* 0x000000040000795c */ /* 0x000fe20000300000 */
.L_x_38:
[----:B------:R-:W-:Y:S02]  /*7cc0*/  UISETP.GT.U32.AND UP0, UPT, UR5, 0x1, UPT ;  /* 0x000000010500788c */ /* 0x000fe4000bf04070 */
[----:B------:R-:W-:-:S04]  /*7cd0*/  ULEA UR6, UR8, UR37, 0x3 ;  /* 0x0000002508067291 */ /* 0x000fc8000f8e183f */
[----:B------:R-:W-:Y:S01]  /*7ce0*/  UIADD3 UR6, UR6, 0x30820, URZ ;  /* 0x0003082006067890 */ /* 0x000fe2000fffe03f */
[----:B------:R-:W-:-:S03]  /*7cf0*/  PLOP3.LUT P1, PT, PT, PT, UP0, 0x80, 0x0 ;  /* 0x000000000000781c */ /* 0x000fc60003f2f008 */
[----:B------:R-:W-:-:S09]  /*7d00*/  UPRMT UR6, URZ, 0x654, UR6 ;  /* 0x000006543f067896 */ /* 0x000fd20008000006 */
[----:B------:R-:W-:Y:S01]  /*7d10*/  SYNCS.ARRIVE.TRANS64.RED.A1T0 RZ, [UR6], RZ ;  /* 0x000000ffffff79a7 */ /* 0x000fe20008100406 */
[----:B------:R-:W-:Y:S05]  /*7d20*/  @P1 BRA `(.L_x_39) ;  /* 0x0000000000041947 */ /* 0x000fea0003800000 */
[----:B------:R-:W-:Y:S01]  /*7d30*/  BPT.TRAP 0x1 ;  /* 0x000000040000795c */ /* 0x000fe20000300000 */
.L_x_39:
[----:B------:R-:W-:-:S04]  /*7d40*/  UIADD3 UR8, UR8, 0x1, URZ ;  /* 0x0000000108087890 */ /* 0x000fc8000fffe03f */
[----:B------:R-:W-:-:S04]  /*7d50*/  UISETP.NE.AND UP0, UPT, UR8, 0x4, UPT ;  /* 0x000000040800788c */ /* 0x000fc8000bf05270 */
[----:B------:R-:W-:Y:S01]  /*7d60*/  USEL UR8, UR8, URZ, UP0 ;  /* 0x0000003f08087287 */ /* 0x000fe20008000000 */
[----:B------:R-:W-:Y:S11]  /*7d70*/  @!P0 BRA `(.L_x_40) ;  /* 0x0000000000048947 */ /* 0x000ff60003800000 */
[----:B------:R-:W-:Y:S01]  /*7d80*/  BPT.TRAP 0x1 ;  /* 0x000000040000795c */ /* 0x000fe20000300000 */
.L_x_40:
[----:B------:R-:W-:-:S04]  /*7d90*/  ULEA UR6, UR8, UR37, 0x3 ;  /* 0x0000002508067291 */ /* 0x000fc8000f8e183f */
[----:B------:R-:W-:-:S04]  /*7da0*/  UIADD3 UR6, UR6, 0x30820, URZ ;  /* 0x0003082006067890 */ /* 0x000fc8000fffe03f */
[----:B------:R-:W-:-:S09]  /*7db0*/  UPRMT UR6, URZ, 0x654, UR6 ;  /* 0x000006543f067896 */ /* 0x000fd20008000006 */
[----:B------:R-:W-:Y:S01]  /*7dc0*/  SYNCS.ARRIVE.TRANS64.RED.A1T0 RZ, [UR6], RZ ;  /* 0x000000ffffff79a7 */ /* 0x000fe20008100406 */
[----:B------:R-:W-:Y:S05]  /*7dd0*/  @P1 BRA `(.L_x_41) ;  /* 0x0000000000041947 */ /* 0x000fea0003800000 */
[----:B------:R-:W-:Y:S01]  /*7de0*/  BPT.TRAP 0x1 ;  /* 0x000000040000795c */ /* 0x000fe20000300000 */
.L_x_41:
[----:B------:R-:W-:Y:S01]  /*7df0*/  UISETP.GT.AND UP2, UPT, UR11, 0x1, UPT ;  /* 0x000000010b00788c */ /* 0x000fe2000bf44270 */
[----:B------:R-:W-:Y:S01]  /*7e00*/  VIADD R3, R3, 0x80 ;  /* 0x0000008003037836 */ /* 0x000fe20000000000 */
[----:B------:R-:W-:Y:S02]  /*7e10*/  UIADD3 UR21, UR21, 0x1, URZ ;  /* 0x0000000115157890 */ /* 0x000fe4000fffe03f */
[----:B------:R-:W-:Y:S02]  /*7e20*/  UIADD3 UR8, UR8, 0x1, URZ ;  /* 0x0000000108087890 */ /* 0x000fe4000fffe03f */
[----:B------:R-:W-:Y:S01]  /*7e30*/  PLOP3.LUT P1, PT, PT, PT, UP2, 0x80, 0x0 ;  /* 0x000000000000781c */ /* 0x000fe20003f2f028 */
[----:B------:R-:W-:Y:S02]  /*7e40*/  UISETP.NE.AND UP0, UPT, UR21, 0x4, UPT ;  /* 0x000000041500788c */ /* 0x000fe4000bf05270 */
[----:B------:R-:W-:Y:S02]  /*7e50*/  UISETP.NE.AND UP1, UPT, UR8, 0x4, UPT ;  /* 0x000000040800788c */ /* 0x000fe4000bf25270 */
[----:B------:R-:W-:-:S02]  /*7e60*/  USEL UR6, URZ, 0x1, UP0 ;  /* 0x000000013f067887 */ /* 0x000fc40008000000 */
[----:B------:R-:W-:Y:S02]  /*7e70*/  UIADD3 UR7, UR7, 0x1, URZ ;  /* 0x0000000107077890 */ /* 0x000fe4000fffe03f */
[----:B------:R-:W-:Y:S02]  /*7e80*/  ULOP3.LUT UR22, UR22, UR6, URZ, 0x3c, !UPT ;  /* 0x0000000616167292 */ /* 0x000fe4000f8e3c3f */
[----:B------:R-:W-:Y:S02]  /*7e90*/  UIADD3 UR11, UR11, -0x1, URZ ;  /* 0xffffffff0b0b7890 */ /* 0x000fe4000fffe03f */
[----:B------:R-:W-:Y:S02]  /*7ea0*/  USEL UR8, UR8, URZ, UP1 ;  /* 0x0000003f08087287 */ /* 0x000fe40008800000 */
[----:B------:R-:W-:Y:S01]  /*7eb0*/  USEL UR27, UR21, URZ, UP0 ;  /* 0x0000003f151b7287 */ /* 0x000fe20008000000 */
[----:B------:R-:W-:Y:S01]  /*7ec0*/  UMOV UR6, UR14 ;  /* 0x0000000e00067c82 */ /* 0x000fe20008000000 */
[----:B------:R-:W-:Y:S10]  /*7ed0*/  @P1 BRA `(.L_x_42) ;  /* 0xffffff94001c1947 */ /* 0x000ff4000383ffff */
.L_x_18:
[----:B------:R-:W-:Y:S05]  /*7ee0*/  @!P0 BRA `(.L_x_43) ;  /* 0x0000000000048947 */ /* 0x000fea0003800000 */
[----:B-1----:R-:W-:Y:S01]  /*7ef0*/  BPT.TRAP 0x1 ;  /* 0x000000040000795c */ /* 0x002fe20000300000 */
.L_x_43:
[----:B------:R-:W-:Y:S02]  /*7f00*/  UISETP.GT.U32.AND UP0, UPT, UR5, 0x1, UPT ;  /* 0x000000010500788c */ /* 0x000fe4000bf04070 */
[----:B------:R-:W-:-:S04]  /*7f10*/  ULEA UR13, UR13, UR37, 0x3 ;  /* 0x000000250d0d7291 */ /* 0x000fc8000f8e183f */
[----:B------:R-:W-:Y:S01]  /*7f20*/  UIADD3 UR7, UR13, 0x30860, URZ ;  /* 0x000308600d077890 */ /* 0x000fe2000fffe03f */
[----:B------:R-:W-:-:S03]  /*7f30*/  PLOP3.LUT P1, PT, PT, PT, UP0, 0x80, 0x0 ;  /* 0x000000000000781c */ /* 0x000fc60003f2f008 */
[----:B------:R-:W-:-:S09]  /*7f40*/  UPRMT UR7, URZ, 0x654, UR7 ;  /* 0x000006543f077896 */ /* 0x000fd20008000007 */
[----:B------:R-:W-:Y:S01]  /*7f50*/  SYNCS.ARRIVE.TRANS64.RED.A1T0 RZ, [UR7], RZ ;  /* 0x000000ffffff79a7 */ /* 0x000fe20008100407 */
[----:B------:R-:W-:Y:S05]  /*7f60*/  @P1 BRA `(.L_x_44) ;  /* 0x0000000000041947 */ /* 0x000fea0003800000 */
[----:B-1----:R-:W-:Y:S01]  /*7f70*/  BPT.TRAP 0x1 ;  /* 0x000000040000795c */ /* 0x002fe20000300000 */
.L_x_44:
[----:B------:R-:W-:Y:S05]  /*7f80*/  @!P0 BRA `(.L_x_45) ;  /* 0x0000000000048947 */ /* 0x000fea0003800000 */
[----:B-1----:R-:W-:Y:S01]  /*7f90*/  BPT.TRAP 0x1 ;  /* 0x000000040000795c */ /* 0x002fe20000300000 */
.L_x_45:
[----:B------:R-:W-:-:S04]  /*7fa0*/  UIADD3 UR5, UR13, 0x30868, URZ ;  /* 0x000308680d057890 */ /* 0x000fc8000fffe03f */
[----:B------:R-:W-:-:S09]  /*7fb0*/  UPRMT UR5, URZ, 0x654, UR5 ;  /* 0x000006543f057896 */ /* 0x000fd20008000005 */
[----:B------:R-:W-:Y:S01]  /*7fc0*/  SYNCS.ARRIVE.TRANS64.RED.A1T0 RZ, [UR5], RZ ;  /* 0x000000ffffff79a7 */ /* 0x000fe20008100405 */
[----:B------:R-:W-:Y:S05]  /*7fd0*/  @P1 BRA `(.L_x_46) ;  /* 0x0000000000041947 */ /* 0x000fea0003800000 */
[----:B-1----:R-:W-:Y:S01]  /*7fe0*/  BPT.TRAP 0x1 ;  /* 0x000000040000795c */ /* 0x002fe20000300000 */
.L_x_46:
[----:B------:R-:W-:-:S04]  /*7ff0*/  ULOP3.LUT UR4, UR4, 0x2, URZ, 0xfc, !UPT ;  /* 0x0000000204047892 */ /* 0x000fc8000f8efc3f */
[----:B------:R-:W-:-:S06]  /*8000*/  UISETP.NE.AND UP0, UPT, UR4, 0x3, UPT ;  /* 0x000000030400788c */ /* 0x000fcc000bf05270 */
[----:B------:R-:W-:-:S13]  /*8010*/  PLOP3.LUT P1, PT, PT, PT, UP0, 0x80, 0x0 ;  /* 0x000000000000781c */ /* 0x000fda0003f2f008 */
[----:B------:R-:W-:Y:S05]  /*8020*/  @!P1 BRA `(.L_x_47) ;  /* 0x0000000000049947 */ /* 0x000fea0003800000 */
[----:B-1----:R-:W-:Y:S01]  /*8030*/  BPT.TRAP 0x1 ;  /* 0x000000040000795c */ /* 0x002fe20000300000 */
.L_x_47:
[----:B------:R-:W-:Y:S01]  /*8040*/  ULEA UR4, UR6, UR37, 0x3 ;  /* 0x0000002506047291 */ /* 0x000fe2000f8e183f */
[----:B--2---:R-:W-:-:S05]  /*8050*/  IMAD.U32 R0, RZ, RZ, UR9 ;  /* 0x00000009ff007e24 */ /* 0x004fca000f8e00ff */
[----:B------:R-:W-:-:S04]  /*8060*/  SHF.L.U32 R0, R0, 0x1f, RZ ;  /* 0x0000001f00007819 */ /* 0x000fc800000006ff */
[----:B------:R-:W2:Y:S02]  /*8070*/  SYNCS.PHASECHK.TRANS64.TRYWAIT P0, [UR4+0x30890], R0 ;  /* 0x03089000ff0075a7 */ /* 0x000ea40008000144 */
[----:B--2---:R-:W-:Y:S05]  /*8080*/  @!P0 BRA `(.L_x_48) ;  /* 0x0000004400888947 */ /* 0x004fea0003800000 */
.L_x_146:
[----:B------:R-:W-:Y:S05]  /*8090*/  @!P1 BRA `(.L_x_49) ;  /* 0x0000000000049947 */ /* 0x000fea0003800000 */
[----:B-1----:R-:W-:Y:S01]  /*80a0*/  BPT.TRAP 0x1 ;  /* 0x000000040000795c */ /* 0x002fe20000300000 */
.L_x_49:
[----:B------:R-:W-:-:S04]  /*80b0*/  UIADD3 UR6, UR6, 0x1, URZ ;  /* 0x0000000106067890 */ /* 0x000fc8000fffe03f */
[----:B------:R-:W-:-:S04]  /*80c0*/  UISETP.NE.AND UP0, UPT, UR6, 0x2, UPT ;  /* 0x000000020600788c */ /* 0x000fc8000bf05270 */
[----:B------:R-:W-:Y:S02]  /*80d0*/  USEL UR4, URZ, 0x1, UP0 ;  /* 0x000000013f047887 */ /* 0x000fe40008000000 */
[----:B------:R-:W-:Y:S02]  /*80e0*/  USEL UR6, UR6, URZ, UP0 ;  /* 0x0000003f06067287 */ /* 0x000fe40008000000 */
[----:B------:R-:W-:Y:S02]  /*80f0*/  ULOP3.LUT UR4, UR9, UR4, URZ, 0x3c, !UPT ;  /* 0x0000000409047292 */ /* 0x000fe4000f8e3c3f */
[----:B------:R-:W-:-:S04]  /*8100*/  ULEA UR6, UR6, UR37, 0x3 ;  /* 0x0000002506067291 */ /* 0x000fc8000f8e183f */
[----:B--2---:R-:W-:-:S05]  /*8110*/  IMAD.U32 R0, RZ, RZ, UR4 ;  /* 0x00000004ff007e24 */ /* 0x004fca000f8e00ff */
[----:B------:R-:W-:-:S04]  /*8120*/  SHF.L.U32 R0, R0, 0x1f, RZ ;  /* 0x0000001f00007819 */ /* 0x000fc800000006ff */
[----:B------:R-:W2:Y:S02]  /*8130*/  SYNCS.PHASECHK.TRANS64.TRYWAIT P0, [UR6+0x30890], R0 ;  /* 0x03089000ff0075a7 */ /* 0x000ea40008000146 */
[----:B--2---:R-:W-:Y:S05]  /*8140*/  @!P0 BRA `(.L_x_50) ;  /* 0x0000004400708947 */ /* 0x004fea0003800000 */
.L_x_147:
[----:B------:R-:W-:Y:S01]  /*8150*/  ULEA UR4, UR36, UR39, 0x1 ;  /* 0x0000002724047291 */ /* 0x000fe2000f8e083f */
[----:B------:R-:W-:Y:S01]  /*8160*/  IMAD.U32 R2, RZ, RZ, UR20 ;  /* 0x00000014ff027e24 */ /* 0x000fe2000f8e00ff */
[----:B--2---:R-:W-:Y:S02]  /*8170*/  MOV R0, RZ ;  /* 0x000000ff00007202 */ /* 0x004fe40000000f00 */
[----:B------:R-:W-:Y:S02]  /*8180*/  ULEA UR4, UR4, UR37, 0x3 ;  /* 0x0000002504047291 */ /* 0x000fe4000f8e183f */
[----:B------:R-:W-:Y:S02]  /*8190*/  SHF.L.U32 R2, R2, 0x1f, RZ ;  /* 0x0000001f02027819 */ /* 0x000fe400000006ff */
[----:B------:R-:W-:-:S05]  /*81a0*/  LOP3.LUT P1, RZ, R0, 0x1bf, RZ, 0xc0, !PT ;  /* 0x000001bf00ff7812 */ /* 0x000fca000782c0ff */
[----:B------:R-:W2:Y:S02]  /*81b0*/  SYNCS.PHASECHK.TRANS64.TRYWAIT P0, [UR4+0x308a0], R2 ;  /* 0x0308a002ff0075a7 */ /* 0x000ea40008000144 */
[----:B--2---:R-:W-:Y:S06]  /*81c0*/  @!P0 BRA `(.L_x_51) ;  /* 0x0000004400688947 */ /* 0x004fec0003800000 */
.L_x_148:
[----:B------:R-:W-:Y:S05]  /*81d0*/  @!P1 BRA `(.L_x_52) ;  /* 0x0000000000409947 */ /* 0x000fea0003800000 */
[----:B------:R-:W-:Y:S01]  /*81e0*/  MOV R0, 0x0 ;  /* 0x0000000000007802 */ /* 0x000fe20000000f00 */
[----:B------:R-:W-:Y:S01]  /*81f0*/  ULDC.64 UR4, c[0x4][0x68] ;  /* 0x01001a0000047ab9 */ /* 0x000fe20000000a00 */
[----:B------:R-:W-:Y:S01]  /*8200*/  ULDC.64 UR6, c[0x4][0x8] ;  /* 0x0100020000067ab9 */ /* 0x000fe20000000a00 */
[----:B------:R-:W-:Y:S01]  /*8210*/  IMAD.U32 R4, RZ, RZ, UR4 ;  /* 0x00000004ff047e24 */ /* 0x000fe2000f8e00ff */
[----:B--2---:R2:W3:Y:S01]  /*8220*/  LDC.64 R2, c[0x4][R0] ;  /* 0x0100000000027b82 */ /* 0x0044e20000000a00 */
[----:B------:R-:W-:Y:S01]  /*8230*/  IMAD.U32 R5, RZ, RZ, UR5 ;  /* 0x00000005ff057e24 */ /* 0x000fe2000f8e00ff */
[----:B------:R-:W-:Y:S01]  /*8240*/  ULDC.64 UR4, c[0x4][0x70] ;  /* 0x01001c0000047ab9 */ /* 0x000fe20000000a00 */
[----:B-1----:R-:W-:Y:S02]  /*8250*/  IMAD.U32 R10, RZ, RZ, UR6 ;  /* 0x00000006ff0a7e24 */ /* 0x002fe4000f8e00ff */
[----:B------:R-:W-:Y:S02]  /*8260*/  IMAD.U32 R6, RZ, RZ, UR4 ;  /* 0x00000004ff067e24 */ /* 0x000fe4000f8e00ff */
[----:B------:R-:W-:-:S02]  /*8270*/  IMAD.U32 R7, RZ, RZ, UR5 ;  /* 0x00000005ff077e24 */ /* 0x000fc4000f8e00ff */
[----:B------:R-:W-:Y:S02]  /*8280*/  IMAD.U32 R11, RZ, RZ, UR7 ;  /* 0x00000007ff0b7e24 */ /* 0x000fe4000f8e00ff */
[----:B------:R-:W-:Y:S02]  /*8290*/  IMAD.MOV.U32 R8, RZ, RZ, 0x70 ;  /* 0x00000070ff087424 */ /* 0x000fe400078e00ff */
[----:B------:R-:W-:Y:S02]  /*82a0*/  IMAD.MOV.U32 R12, RZ, RZ, 0x1 ;  /* 0x00000001ff0c7424 */ /* 0x000fe400078e00ff */
[----:B--2---:R-:W-:-:S07]  /*82b0*/  IMAD.MOV.U32 R13, RZ, RZ, RZ ;  /* 0x000000ffff0d7224 */ /* 0x004fce00078e00ff */
[----:B------:R-:W-:-:S07]  /*82c0*/  LEPC R20, `(.L_x_52) ;  /* 0x000000001014794e */ /* 0x000fce0000000000 */
[----:B---3--:R-:W-:Y:S05]  /*82d0*/  CALL.ABS.NOINC R2 ;  /* 0x0000000002007343 */ /* 0x008fea0003c00000 */
.L_x_52:
[----:B-1----:R-:W-:Y:S02]  /*82e0*/  IMAD.U32 R16, RZ, RZ, UR37 ;  /* 0x00000025ff107e24 */ /* 0x002fe4000f8e00ff */
[----:B--2---:R-:W-:-:S04]  /*82f0*/  IMAD.U32 R3, RZ, RZ, UR39 ;  /* 0x00000027ff037e24 */ /* 0x004fc8000f8e00ff */
[----:B------:R-:W-:-:S05]  /*8300*/  IMAD R16, R3, 0x4400, R16 ;  /* 0x0000440003107824 */ /* 0x000fca00078e0210 */
[----:B------:R-:W-:-:S13]  /*8310*/  LOP3.LUT P0, RZ, R16, 0x1b0, RZ, 0xc0, !PT ;  /* 0x000001b010ff7812 */ /* 0x000fda000780c0ff */
[----:B------:R-:W-:Y:S05]  /*8320*/  @!P0 BRA `(.L_x_53) ;  /* 0x0000000000408947 */ /* 0x000fea0003800000 */
[----:B------:R-:W-:Y:S01]  /*8330*/  MOV R0, 0x0 ;  /* 0x0000000000007802 */ /* 0x000fe20000000f00 */
[----:B------:R-:W-:Y:S01]  /*8340*/  ULDC.64 UR4, c[0x4][0x68] ;  /* 0x01001a0000047ab9 */ /* 0x000fe20000000a00 */
[----:B------:R-:W-:Y:S01]  /*8350*/  ULDC.64 UR6, c[0x4][0x8] ;  /* 0x0100020000067ab9 */ /* 0x000fe20000000a00 */
[----:B------:R-:W-:Y:S01]  /*8360*/  IMAD.U32 R4, RZ, RZ, UR4 ;  /* 0x00000004ff047e24 */ /* 0x000fe2000f8e00ff */
[----:B------:R1:W2:Y:S01]  /*8370*/  LDC.64 R2, c[0x4][R0] ;  /* 0x0100000000027b82 */ /* 0x0002a20000000a00 */
[----:B------:R-:W-:Y:S01]  /*8380*/  IMAD.U32 R5, RZ, RZ, UR5 ;  /* 0x00000005ff057e24 */ /* 0x000fe2000f8e00ff */
[----:B------:R-:W-:Y:S01]  /*8390*/  ULDC.64 UR4, c[0x4][0x70] ;  /* 0x01001c0000047ab9 */ /* 0x000fe20000000a00 */
[----:B------:R-:W-:Y:S02]  /*83a0*/  IMAD.U32 R10, RZ, RZ, UR6 ;  /* 0x00000006ff0a7e24 */ /* 0x000fe4000f8e00ff */
[----:B------:R-:W-:Y:S02]  /*83b0*/  IMAD.U32 R6, RZ, RZ, UR4 ;  /* 0x00000004ff067e24 */ /* 0x000fe4000f8e00ff */
[----:B------:R-:W-:-:S02]  /*83c0*/  IMAD.U32 R7, RZ, RZ, UR5 ;  /* 0x00000005ff077e24 */ /* 0x000fc4000f8e00ff */
[----:B------:R-:W-:Y:S02]  /*83d0*/  IMAD.U32 R11, RZ, RZ, UR7 ;  /* 0x00000007ff0b7e24 */ /* 0x000fe4000f8e00ff */
[----:B------:R-:W-:Y:S02]  /*83e0*/  IMAD.MOV.U32 R8, RZ, RZ, 0x70 ;  /* 0x00000070ff087424 */ /* 0x000fe400078e00ff */
[----:B------:R-:W-:Y:S02]  /*83f0*/  IMAD.MOV.U32 R12, RZ, RZ, 0x1 ;  /* 0x00000001ff0c7424 */ /* 0x000fe400078e00ff */
[----:B-1----:R-:W-:-:S07]  /*8400*/  IMAD.MOV.U32 R13, RZ, RZ, RZ ;  /* 0x000000ffff0d7224 */ /* 0x002fce00078e00ff */
[----:B------:R-:W-:-:S07]  /*8410*/  LEPC R20, `(.L_x_53) ;  /* 0x000000001014794e */ /* 0x000fce0000000000 */
[----:B--2---:R-:W-:Y:S05]  /*8420*/  CALL.ABS.NOINC R2 ;  /* 0x0000000002007343 */ /* 0x004fea0003c00000 */
.L_x_53:
[----:B------:R-:W1:Y:S01]  /*8430*/  S2R R6, SR_TID.X ;  /* 0x0000000000067919 */ /* 0x000e620000002100 */
[----:B------:R-:W-:Y:S01]  /*8440*/  IMAD.MOV.U32 R17, RZ, RZ, 0x10 ;  /* 0x00000010ff117424 */ /* 0x000fe200078e00ff */
[----:B------:R-:W-:Y:S02]  /*8450*/  F2FP.F16.F32.PACK_AB R184, R185, R184 ;  /* 0x000000b8b9b8723e */ /* 0x000fe400000000ff */
[----:B------:R-:W-:Y:S02]  /*8460*/  F2FP.F16.F32.PACK_AB R192, R193, R192 ;  /* 0x000000c0c1c0723e */ /* 0x000fe400000000ff */
[----:B------:R-:W-:Y:S02]  /*8470*/  F2FP.F16.F32.PACK_AB R185, R187, R186 ;  /* 0x000000babbb9723e */ /* 0x000fe400000000ff */
[----:B------:R-:W-:Y:S02]  /*8480*/  F2FP.F16.F32.PACK_AB R193, R195, R194 ;  /* 0x000000c2c3c1723e */ /* 0x000fe400000000ff */
[----:B------:R-:W-:-:S02]  /*8490*/  F2FP.F16.F32.PACK_AB R186, R189, R188 ;  /* 0x000000bcbdba723e */ /* 0x000fc400000000ff */
[----:B------:R-:W-:Y:S02]  /*84a0*/  F2FP.F16.F32.PACK_AB R187, R191, R190 ;  /* 0x000000bebfbb723e */ /* 0x000fe400000000ff */
[----:B------:R-:W-:Y:S02]  /*84b0*/  F2FP.F16.F32.PACK_AB R194, R197, R196 ;  /* 0x000000c4c5c2723e */ /* 0x000fe400000000ff */
[----:B------:R-:W-:Y:S01]  /*84c0*/  F2FP.F16.F32.PACK_AB R195, R199, R198 ;  /* 0x000000c6c7c3723e */ /* 0x000fe200000000ff */
[C---:B-1----:R-:W-:Y:S01]  /*84d0*/  IMAD.SHL.U32 R0, R6.reuse, 0x10, RZ ;  /* 0x0000001006007824 */ /* 0x042fe200078e00ff */
[----:B------:R-:W-:Y:S01]  /*84e0*/  SHF.R.U32.HI R4, RZ, 0x1, R6 ;  /* 0x00000001ff047819 */ /* 0x000fe20000011606 */
[C---:B------:R-:W-:Y:S01]  /*84f0*/  IMAD.SHL.U32 R2, R6.reuse, 0x20, RZ ;  /* 0x0000002006027824 */ /* 0x040fe200078e00ff */
[----:B------:R-:W-:Y:S02]  /*8500*/  LOP3.LUT P0, RZ, R6, 0x4, RZ, 0xc0, !PT ;  /* 0x0000000406ff7812 */ /* 0x000fe4000780c0ff */
[----:B------:R-:W-:-:S02]  /*8510*/  LOP3.LUT R5, R0, 0x600, RZ, 0xc0, !PT ;  /* 0x0000060000057812 */ /* 0x000fc400078ec0ff */
[----:B------:R-:W-:Y:S02]  /*8520*/  LOP3.LUT R0, R6, 0x7f, RZ, 0xc0, !PT ;  /* 0x0000007f06007812 */ /* 0x000fe400078ec0ff */
[----:B------:R-:W-:Y:S02]  /*8530*/  LOP3.LUT R3, R2, 0xc0, RZ, 0xc0, !PT ;  /* 0x000000c002037812 */ /* 0x000fe400078ec0ff */
[----:B------:R-:W-:Y:S01]  /*8540*/  LOP3.LUT R5, R5, 0x20, R2, 0xf8, !PT ;  /* 0x0000002005057812 */ /* 0x000fe200078ef802 */
[----:B------:R-:W-:Y:S01]  /*8550*/  VIADD R18, R0, 0x1f ;  /* 0x0000001f00127836 */ /* 0x000fe20000000000 */
[----:B------:R-:W-:Y:S01]  /*8560*/  LOP3.LUT R3, R3, 0x8, R4, 0xf8, !PT ;  /* 0x0000000803037812 */ /* 0x000fe200078ef804 */
[----:B------:R-:W-:Y:S01]  /*8570*/  IMAD.SHL.U32 R4, R6, 0x4, RZ ;  /* 0x0000000406047824 */ /* 0x000fe200078e00ff */
[----:B------:R-:W-:Y:S02]  /*8580*/  LOP3.LUT R2, R5, 0x100, R2, 0xf8, !PT ;  /* 0x0000010005027812 */ /* 0x000fe400078ef802 */
[----:B------:R-:W-:-:S02]  /*8590*/  ISETP.GT.U32.AND P1, PT, R18, 0x3e, PT ;  /* 0x0000003e1200780c */ /* 0x000fc40003f24070 */
[----:B------:R-:W-:Y:S02]  /*85a0*/  LOP3.LUT R3, R3, 0x18, R4, 0x78, !PT ;  /* 0x0000001803037812 */ /* 0x000fe400078e7804 */
[----:B------:R-:W-:Y:S02]  /*85b0*/  SEL R17, R17, 0xfffffff0, !P0 ;  /* 0xfffffff011117807 */ /* 0x000fe40004000000 */
[----:B------:R-:W-:-:S07]  /*85c0*/  LOP3.LUT R3, R2, R3, RZ, 0xfc, !PT ;  /* 0x0000000302037212 */ /* 0x000fce00078efcff */
[----:B------:R-:W-:Y:S05]  /*85d0*/  @P1 BRA `(.L_x_54) ;  /* 0x0000000000041947 */ /* 0x000fea0003800000 */
[----:B------:R-:W-:-:S04]  /*85e0*/  DEPBAR.LE SB0, 0x1 ;  /* 0x000080400000791a */ /* 0x000fc80000000000 */
.L_x_54:
[----:B------:R-:W-:Y:S05]  /*85f0*/  WARPSYNC.ALL ;  /* 0x0000000000007948 */ /* 0x000fea0003800000 */
[----:B------:R-:W-:Y:S01]  /*8600*/  BAR.SYNC.DEFER_BLOCKING 0x1, 0x80 ;  /* 0x0042000000007b1d */ /* 0x000fe20000010000 */
[----:B------:R-:W-:Y:S01]  /*8610*/  IMAD R22, R3, 0x2, R16 ;  /* 0x0000000203167824 */ /* 0x000fe200078e0210 */
[----:B------:R-:W-:Y:S02]  /*8620*/  F2FP.F16.F32.PACK_AB R200, R201, R200 ;  /* 0x000000c8c9c8723e */ /* 0x000fe400000000ff */
[----:B------:R-:W-:Y:S01]  /*8630*/  F2FP.F16.F32.PACK_AB R208, R209, R208 ;  /* 0x000000d0d1d0723e */ /* 0x000fe200000000ff */
[----:B------:R-:W-:Y:S01]  /*8640*/  IMAD R0, R17, 0x2, R22 ;  /* 0x0000000211007824 */ /* 0x000fe200078e0216 */
[----:B------:R-:W-:Y:S01]  /*8650*/  ULDC.64 UR40, c[0x0][0x198] ;  /* 0x0000660000287ab9 */ /* 0x000fe20000000a00 */
[----:B------:R-:W-:Y:S01]  /*8660*/  BSSY B0, `(.L_x_55) ;  /* 0x000001b000007945 */ /* 0x000fe20003800000 */
[----:B------:R-:W-:-:S02]  /*8670*/  F2FP.F16.F32.PACK_AB R201, R203, R202 ;  /* 0x000000cacbc9723e */ /* 0x000fc400000000ff */
[----:B------:R-:W-:Y:S02]  /*8680*/  F2FP.F16.F32.PACK_AB R209, R211, R210 ;  /* 0x000000d2d3d1723e */ /* 0x000fe400000000ff */
[----:B------:R-:W-:Y:S02]  /*8690*/  F2FP.F16.F32.PACK_AB R202, R205, R204 ;  /* 0x000000cccdca723e */ /* 0x000fe400000000ff */
[----:B------:R-:W-:Y:S02]  /*86a0*/  F2FP.F16.F32.PACK_AB R203, R207, R206 ;  /* 0x000000cecfcb723e */ /* 0x000fe400000000ff */
[----:B------:R-:W-:Y:S02]  /*86b0*/  F2FP.F16.F32.PACK_AB R210, R213, R212 ;  /* 0x000000d4d5d2723e */ /* 0x000fe400000000ff */
[----:B------:R-:W-:Y:S01]  /*86c0*/  F2FP.F16.F32.PACK_AB R211, R215, R214 ;  /* 0x000000d6d7d3723e */ /* 0x000fe200000000ff */
[----:B------:R1:W-:Y:S04]  /*86d0*/  STSM.16.M88.4 [R22], R184 ;  /* 0x000000b816007844 */ /* 0x0003e80000000200 */
[----:B------:R1:W-:Y:S01]  /*86e0*/  STSM.16.M88.4 [R0], R192 ;  /* 0x000000c000007844 */ /* 0x0003e20000000200 */
[----:B------:R-:W-:Y:S01]  /*86f0*/  @!PT LDS RZ, [RZ] ;  /* 0x00000000fffff984 */ /* 0x000fe20000000800 */
[----:B------:R-:W-:Y:S01]  /*8700*/  @!PT LDS RZ, [RZ] ;  /* 0x00000000fffff984 */ /* 0x000fe20000000800 */
[----:B------:R-:W-:Y:S01]  /*8710*/  @!PT LDS RZ, [RZ] ;  /* 0x00000000fffff984 */ /* 0x000fe20000000800 */
[----:B------:R-:W-:Y:S01]  /*8720*/  @!PT LDS RZ, [RZ] ;  /* 0x00000000fffff984 */ /* 0x000fe20000000800 */
[----:B------:R2:W-:Y:S06]  /*8730*/  MEMBAR.ALL.CTA ;  /* 0x0000000000007992 */ /* 0x0005ec0000008000 */
[----:B--2---:R-:W2:Y:S02]  /*8740*/  FENCE.VIEW.ASYNC.S ;  /* 0x00000000000073c6 */ /* 0x004ea40000000000 */
[----:B--2---:R-:W-:Y:S06]  /*8750*/  BAR.SYNC.DEFER_BLOCKING 0x1, 0x80 ;  /* 0x0042000000007b1d */ /* 0x004fec0000010000 */
[----:B------:R-:W-:Y:S05]  /*8760*/  @P1 BRA `(.L_x_56) ;  /* 0x0000000000281947 */ /* 0x000fea0003800000 */
[----:B------:R-:W-:Y:S01]  /*8770*/  S2UR UR12, SR_CTAID.Z ;  /* 0x00000000000c79c3 */ /* 0x000fe20000002700 */
[----:B------:R-:W-:Y:S01]  /*8780*/  R2UR UR8, R16 ;  /* 0x00000000100872ca */ /* 0x000fe200000e0000 */
[----:B------:R-:W-:Y:S02]  /*8790*/  UIADD3 UR4, UP0, UR40, 0x9f0, URZ ;  /* 0x000009f028047890 */ /* 0x000fe4000ff1e03f */
[----:B------:R-:W-:Y:S02]  /*87a0*/  USHF.L.U32 UR10, UR38, 0x6, URZ ;  /* 0x00000006260a7899 */ /* 0x000fe4000800063f */
[----:B------:R-:W-:Y:S02]  /*87b0*/  UIADD3.X UR5, URZ, UR41, URZ, UP0, !UPT ;  /* 0x000000293f057290 */ /* 0x000fe400087fe43f */
[----:B------:R-:W2:Y:S01]  /*87c0*/  S2UR UR11, SR_CTAID.Y ;  /* 0x00000000000b79c3 */ /* 0x000ea20000002600 */
[----:B------:R-:W-:-:S06]  /*87d0*/  UMOV UR9, URZ ;  /* 0x0000003f00097c82 */ /* 0x000fcc0008000000 */
[----:B--2---:R2:W-:Y:S01]  /*87e0*/  UTMASTG.4D [UR8], [UR4] ;  /* 0x00000008040073b5 */ /* 0x0045e20008018000 */
[----:B------:R0:W-:Y:S01]  /*87f0*/  UTMACMDFLUSH ;  /* 0x00000000000079b7 */ /* 0x0001e20000000000 */
[----:B--2---:R-:W-:-:S04]  /*8800*/  DEPBAR.LE SB0, 0x1 ;  /* 0x000080400000791a */ /* 0x004fc80000000000 */
.L_x_56:
[----:B------:R-:W-:Y:S05]  /*8810*/  BSYNC B0 ;  /* 0x0000000000007941 */ /* 0x000fea0003800000 */
.L_x_55:
[----:B------:R-:W-:Y:S01]  /*8820*/  BAR.SYNC.DEFER_BLOCKING 0x1, 0x80 ;  /* 0x0042000000007b1d */ /* 0x000fe20000010000 */
[----:B------:R-:W-:-:S04]  /*8830*/  MOV R2, RZ ;  /* 0x000000ff00027202 */ /* 0x000fc80000000f00 */
[----:B------:R-:W-:Y:S01]  /*8840*/  LOP3.LUT P0, RZ, R2, 0x1bf, RZ, 0xc0, !PT ;  /* 0x000001bf02ff7812 */ /* 0x000fe2000780c0ff */
[----:B------:R-:W-:Y:S01]  /*8850*/  BSSY B0, `(.L_x_57) ;  /* 0x0000015000007945 */ /* 0x000fe20003800000 */
[----:B------:R2:W-:Y:S04]  /*8860*/  STSM.16.M88.4 [R22+0x1000], R200 ;  /* 0x001000c816007844 */ /* 0x0005e80000000200 */
[----:B------:R2:W-:Y:S01]  /*8870*/  STSM.16.M88.4 [R0+0x1000], R208 ;  /* 0x001000d000007844 */ /* 0x0005e20000000200 */
[----:B------:R-:W-:Y:S01]  /*8880*/  @!PT LDS RZ, [RZ] ;  /* 0x00000000fffff984 */ /* 0x000fe20000000800 */
[----:B------:R-:W-:Y:S01]  /*8890*/  @!PT LDS RZ, [RZ] ;  /* 0x00000000fffff984 */ /* 0x000fe20000000800 */
[----:B------:R-:W-:Y:S01]  /*88a0*/  @!PT LDS RZ, [RZ] ;  /* 0x00000000fffff984 */ /* 0x000fe20000000800 */
[----:B------:R-:W-:Y:S01]  /*88b0*/  @!PT LDS RZ, [RZ] ;  /* 0x00000000fffff984 */ /* 0x000fe20000000800 */
[----:B------:R3:W-:Y:S06]  /*88c0*/  MEMBAR.ALL.CTA ;  /* 0x0000000000007992 */ /* 0x0007ec0000008000 */
[----:B---3--:R-:W3:Y:S02]  /*88d0*/  FENCE.VIEW.ASYNC.S ;  /* 0x00000000000073c6 */ /* 0x008ee40000000000 */
[----:B---3--:R-:W-:Y:S06]  /*88e0*/  BAR.SYNC.DEFER_BLOCKING 0x1, 0x80 ;  /* 0x0042000000007b1d */ /* 0x008fec0000010000 */
[----:B------:R-:W-:Y:S05]  /*88f0*/  @P1 BRA `(.L_x_58) ;  /* 0x0000000000281947 */ /* 0x000fea0003800000 */
[----:B------:R-:W-:Y:S01]  /*8900*/  S2UR UR12, SR_CTAID.Z ;  /* 0x00000000000c79c3 */ /* 0x000fe20000002700 */
[----:B------:R-:W-:Y:S01]  /*8910*/  R2UR UR8, R16 ;  /* 0x00000000100872ca */ /* 0x000fe200000e0000 */
[----:B------:R-:W-:Y:S02]  /*8920*/  UIADD3 UR4, UP0, UR40, 0x9f0, URZ ;  /* 0x000009f028047890 */ /* 0x000fe4000ff1e03f */
[----:B------:R-:W-:Y:S02]  /*8930*/  USHF.L.U32 UR10, UR38, 0x6, URZ ;  /* 0x00000006260a7899 */ /* 0x000fe4000800063f */
[----:B------:R-:W-:Y:S02]  /*8940*/  UIADD3.X UR5, URZ, UR41, URZ, UP0, !UPT ;  /* 0x000000293f057290 */ /* 0x000fe400087fe43f */
[----:B------:R-:W3:Y:S01]  /*8950*/  S2UR UR11, SR_CTAID.Y ;  /* 0x00000000000b79c3 */ /* 0x000ee20000002600 */
[----:B------:R-:W-:-:S05]  /*8960*/  UMOV UR9, 0x20 ;  /* 0x0000002000097882 */ /* 0x000fca0000000000 */
[----:B------:R-:W-:-:S09]  /*8970*/  UIADD3 UR8, UR8, 0x1000, URZ ;  /* 0x0000100008087890 */ /* 0x000fd2000fffe03f */
[----:B---3--:R3:W-:Y:S02]  /*8980*/  UTMASTG.4D [UR8], [UR4] ;  /* 0x00000008040073b5 */ /* 0x0087e40008018000 */
[----:B---3--:R0:W-:Y:S02]  /*8990*/  UTMACMDFLUSH ;  /* 0x00000000000079b7 */ /* 0x0081e40000000000 */
.L_x_58:
[----:B------:R-:W-:Y:S05]  /*89a0*/  BSYNC B0 ;  /* 0x0000000000007941 */ /* 0x000fea0003800000 */
.L_x_57:
[----:B------:R-:W-:Y:S05]  /*89b0*/  @!P0 BRA `(.L_x_59) ;  /* 0x0000000000408947 */ /* 0x000fea0003800000 */
[----:B-12---:R-:W-:Y:S01]  /*89c0*/  MOV R0, 0x0 ;  /* 0x0000000000007802 */ /* 0x006fe20000000f00 */
        /* <DEDUP_REMOVED lines=15> */
.L_x_59:
[----:B-12---:R-:W-:-:S05]  /*8ac0*/  VIADD R0, R16, 0x2200 ;  /* 0x0000220010007836 */ /* 0x006fca0000000000 */
        /* <DEDUP_REMOVED lines=18> */
.L_x_60:
[----:B------:R-:W-:Y:S01]  /*8bf0*/  ISETP.GT.U32.AND P6, PT, R18, 0x3e, PT ;  /* 0x0000003e1200780c */ /* 0x000fe20003fc4070 */
[----:B------:R-:W-:Y:S01]  /*8c00*/  IMAD R17, R17, 0x2, R22 ;  /* 0x0000000211117824 */ /* 0x000fe200078e0216 */
        /* <DEDUP_REMOVED lines=15> */
[----:B------:R-:W-:Y:S01]  /*8d00*/  F2FP.F16.F32.PACK_AB R179, R183, R182 ;  /* 0x000000b6b7b3723e */ /* 0x000fe200000000ff */
[----:B------:R-:W-:Y:S06]  /*8d10*/  @P6 BRA `(.L_x_61) ;  /* 0x0000000000046947 */ /* 0x000fec0003800000 */
[----:B------:R-:W-:-:S04]  /*8d20*/  DEPBAR.LE SB0, 0x1 ;  /* 0x000080400000791a */ /* 0x000fc80000000000 */
.L_x_61:
[----:B------:R-:W-:Y:S05]  /*8d30*/  WARPSYNC.ALL ;  /* 0x0000000000007948 */ /* 0x000fea0003800000 */
[----:B------:R-:W-:Y:S06]  /*8d40*/  BAR.SYNC.DEFER_BLOCKING 0x1, 0x80 ;  /* 0x0042000000007b1d */ /* 0x000fec0000010000 */
        /* <DEDUP_REMOVED lines=17> */
[----:B------:R-:W-:-:S05]  /*8e60*/  UMOV UR9, URZ ;  /* 0x0000003f00097c82 */ /* 0x000fca0008000000 */
[----:B------:R-:W-:-:S09]  /*8e70*/  UIADD3 UR8, UR8, 0x2200, URZ ;  /* 0x0000220008087890 */ /* 0x000fd2000fffe03f */
[----:B--2---:R2:W-:Y:S01]  /*8e80*/  UTMASTG.4D [UR8], [UR4] ;  /* 0x00000008040073b5 */ /* 0x0045e20008018000 */
[----:B------:R0:W-:Y:S01]  /*8e90*/  UTMACMDFLUSH ;  /* 0x00000000000079b7 */ /* 0x0001e20000000000 */
[----:B--2---:R-:W-:-:S04]  /*8ea0*/  DEPBAR.LE SB0, 0x1 ;  /* 0x000080400000791a */ /* 0x004fc80000000000 */
.L_x_63:
[----:B------:R-:W-:Y:S05]  /*8eb0*/  BSYNC B0 ;  /* 0x0000000000007941 */ /* 0x000fea0003800000 */
.L_x_62:
        /* <DEDUP_REMOVED lines=22> */
.L_x_65:
[----:B------:R-:W-:Y:S05]  /*9020*/  BSYNC B0 ;  /* 0x0000000000007941 */ /* 0x000fea0003800000 */
.L_x_64:
[----:B------:R-:W-:Y:S01]  /*9030*/  ULOP3.LUT UR39, UR39, 0x1, URZ, 0xc, !UPT ;  /* 0x0000000127277892 */ /* 0x000fe2000f8e0c3f */
[----:B------:R-:W-:-:S04]  /*9040*/  DEPBAR.LE SB0, 0x0 ;  /* 0x000080000000791a */ /* 0x000fc80000000000 */
[----:B------:R-:W-:Y:S01]  /*9050*/  ULEA UR36, UR36, UR39, 0x1 ;  /* 0x0000002724247291 */ /* 0x000fe2000f8e083f */
[----:B------:R-:W-:-:S04]  /*9060*/  DEPBAR.LE SB0, 0x0 ;  /* 0x000080000000791a */ /* 0x000fc80000000000 */
[----:B------:R-:W-:-:S09]  /*9070*/  ULEA UR36, UR36, UR37, 0x3 ;  /* 0x0000002524247291 */ /* 0x000fd2000f8e183f */
[----:B------:R-:W-:Y:S01]  /*9080*/  SYNCS.ARRIVE.TRANS64.A1T0 RZ, [UR36+0x308a0], RZ ;  /* 0x0308a0ffffff79a7 */ /* 0x000fe20008100024 */
[----:B------:R-:W-:Y:S05]  /*9090*/  EXIT ;  /* 0x000000000000794d */ /* 0x000fea0003800000 */
.L_x_6:
[----:B------:R-:W-:-:S08]  /*90a0*/  NOP ;  /* 0x0000000000007918 */ /* 0x000fd00000000000 */
[----:B------:R-:W1:-:S00]  /*90b0*/  USETMAXREG.DEALLOC.CTAPOOL 0x18 ;  /* 0x00000018000079c8 */ /* 0x000e4000080e0500 */
[----:B------:R-:W-:-:S13]  /*90c0*/  PLOP3.LUT P0, PT, PT, PT, UP0, 0x80, 0x0 ;  /* 0x000000000000781c */ /* 0x000fda0003f0f008 */
[----:B-1----:R-:W-:Y:S05]  /*90d0*/  @!P0 BRA `(.L_x_66) ;  /* 0x0000001400748947 */ /* 0x002fea0003800000 */
[----:B------:R-:W-:-:S13]  /*90e0*/  ISETP.NE.AND P0, PT, RZ, UR6, PT ;  /* 0x00000006ff007c0c */ /* 0x000fda000bf05270 */
[----:B------:R-:W-:Y:S05]  /*90f0*/  @P0 EXIT ;  /* 0x000000000000094d */ /* 0x000fea0003800000 */
[----:B------:R-:W1:Y:S01]  /*9100*/  LDC R0, c[0x0][0x288] ;  /* 0x0000a200ff007b82 */ /* 0x000e620000000800 */
[----:B------:R-:W-:Y:S01]  /*9110*/  ELECT P0, URZ, PT ;  /* 0x00000000003f782f */ /* 0x000fe20003800000 */
[----:B------:R-:W-:Y:S01]  /*9120*/  UMOV UR15, URZ ;  /* 0x0000003f000f7c82 */ /* 0x000fe20008000000 */
[----:B-1----:R-:W-:-:S13]  /*9130*/  ISETP.GE.AND P1, PT, R0, 0x80, PT ;  /* 0x000000800000780c */ /* 0x002fda0003f26270 */
[----:B------:R-:W-:Y:S05]  /*9140*/  @!P1 BRA `(.L_x_67) ;  /* 0x0000001400149947 */ /* 0x000fea0003800000 */
[----:B------:R-:W1:Y:S01]  /*9150*/  S2UR UR6, SR_CTAID.X ;  /* 0x00000000000679c3 */ /* 0x000e620000002500 */
[----:B------:R-:W-:Y:S01]  /*9160*/  SHF.R.U32.HI R0, RZ, 0x7, R0 ;  /* 0x00000007ff007819 */ /* 0x000fe20000011600 */
[----:B------:R-:W-:Y:S01]  /*9170*/  IMAD.MOV.U32 R2, RZ, RZ, 0x1 ;  /* 0x00000001ff027424 */ /* 0x000fe200078e00ff */
[----:B------:R-:W-:Y:S01]  /*9180*/  ULOP3.LUT UR14, UR4, 0x1, URZ, 0xfc, !UPT ;  /* 0x00000001040e7892 */ /* 0x000fe2000f8efc3f */
[----:B------:R-:W-:Y:S01]  /*9190*/  IMAD.MOV.U32 R4, RZ, RZ, RZ ;  /* 0x000000ffff047224 */ /* 0x000fe200078e00ff */
[----:B------:R-:W-:Y:S01]  /*91a0*/  ULDC.64 UR22, c[0x0][0x198] ;  /* 0x0000660000167ab9 */ /* 0x000fe20000000a00 */
[----:B------:R-:W-:Y:S01]  /*91b0*/  UMOV UR13, URZ ;  /* 0x0000003f000d7c82 */ /* 0x000fe20008000000 */
[----:B------:R-:W-:Y:S01]  /*91c0*/  UMOV UR15, URZ ;  /* 0x0000003f000f7c82 */ /* 0x000fe20008000000 */
[----:B------:R-:W-:Y:S01]  /*91d0*/  UMOV UR7, URZ ;  /* 0x0000003f00077c82 */ /* 0x000fe20008000000 */
[----:B-1----:R-:W-:-:S12]  /*91e0*/  USHF.L.U32 UR6, UR6, 0x7, URZ ;  /* 0x0000000706067899 */ /* 0x002fd8000800063f */
.L_x_78:
[----:B------:R-:W-:-:S13]  /*91f0*/  ISETP.GE.AND P1, PT, R0, 0x1, PT ;  /* 0x000000010000780c */ /* 0x000fda0003f26270 */
[----:B------:R-:W-:Y:S05]  /*9200*/  @!P1 BRA `(.L_x_68) ;  /* 0x0000000000249947 */ /* 0x000fea0003800000 */
[----:B------:R-:W-:-:S06]  /*9210*/  USHF.L.U32 UR5, UR13, 0x7, URZ ;  /* 0x000000070d057899 */ /* 0x000fcc000800063f */
[----:B------:R-:W-:-:S07]  /*9220*/  IMAD.U32 R3, RZ, RZ, UR5 ;  /* 0x00000005ff037e24 */ /* 0x000fce000f8e00ff */
.L_x_69:
[----:B------:R-:W-:-:S05]  /*9230*/  VIADD R3, R3, 0x80 ;  /* 0x0000008003037836 */ /* 0x000fca0000000000 */
[----:B------:R-:W-:-:S13]  /*9240*/  ISETP.LT.AND P1, PT, R3, UR6, PT ;  /* 0x0000000603007c0c */ /* 0x000fda000bf21270 */
[----:B------:R-:W-:Y:S05]  /*9250*/  @!P1 BRA `(.L_x_68) ;  /* 0x0000000000109947 */ /* 0x000fea0003800000 */
[C---:B------:R-:W-:Y:S01]  /*9260*/  ISETP.GT.AND P1, PT, R0.reuse, 0x1, PT ;  /* 0x000000010000780c */ /* 0x040fe20003f24270 */
[----:B------:R-:W-:Y:S01]  /*9270*/  UIADD3 UR13, UR13, 0x1, URZ ;  /* 0x000000010d0d7890 */ /* 0x000fe2000fffe03f */
[----:B------:R-:W-:-:S11]  /*9280*/  VIADD R0, R0, 0xffffffff ;  /* 0xffffffff00007836 */ /* 0x000fd60000000000 */
[----:B------:R-:W-:Y:S05]  /*9290*/  @P1 BRA `(.L_x_69) ;  /* 0xfffffffc00e41947 */ /* 0x000fea000383ffff */
.L_x_68:
[----:B------:R-:W-:-:S13]  /*92a0*/  ISETP.NE.AND P1, PT, R0, RZ, PT ;  /* 0x000000ff0000720c */ /* 0x000fda0003f25270 */
[----:B------:R-:W-:Y:S05]  /*92b0*/  @!P1 BRA `(.L_x_67) ;  /* 0x0000001000b89947 */ /* 0x000fea0003800000 */
[----:B------:R-:W-:-:S06]  /*92c0*/  UISETP.NE.AND UP0, UPT, UR14, 0x3, UPT ;  /* 0x000000030e00788c */ /* 0x000fcc000bf05270 */
[----:B------:R-:W-:-:S13]  /*92d0*/  PLOP3.LUT P3, PT, PT, PT, UP0, 0x80, 0x0 ;  /* 0x000000000000781c */ /* 0x000fda0003f6f008 */
[----:B------:R-:W-:Y:S05]  /*92e0*/  @!P3 BRA `(.L_x_70) ;  /* 0x000000000004b947 */ /* 0x000fea0003800000 */
[----:B------:R-:W-:Y:S01]  /*92f0*/  BPT.TRAP 0x1 ;  /* 0x000000040000795c */ /* 0x000fe20000300000 */
.L_x_70:
[----:B------:R-:W1:Y:S01]  /*9300*/  S2UR UR9, SR_CgaCtaId ;  /* 0x00000000000979c3 */ /* 0x000e620000008800 */
[----:B------:R-:W-:Y:S01]  /*9310*/  UMOV UR5, 0x400 ;  /* 0x0000040000057882 */ /* 0x000fe20000000000 */
[----:B------:R-:W-:Y:S02]  /*9320*/  SHF.L.U32 R3, R4, 0x1f, RZ ;  /* 0x0000001f04037819 */ /* 0x000fe400000006ff */
[----:B------:R-:W-:Y:S01]  /*9330*/  LOP3.LUT P2, RZ, R2, 0xff, RZ, 0xc0, !PT ;  /* 0x000000ff02ff7812 */ /* 0x000fe2000784c0ff */
[----:B-1----:R-:W-:-:S04]  /*9340*/  ULEA UR5, UR9, UR5, 0x18 ;  /* 0x0000000509057291 */ /* 0x002fc8000f8ec03f */
[----:B------:R-:W-:-:S09]  /*9350*/  ULEA UR8, UR7, UR5, 0x3 ;  /* 0x0000000507087291 */ /* 0x000fd2000f8e183f */
[----:B------:R-:W1:Y:S02]  /*9360*/  SYNCS.PHASECHK.TRANS64.TRYWAIT P1, [UR8+0x30880], R3 ;  /* 0x03088003ff0075a7 */ /* 0x000e640008020148 */
[----:B-1----:R-:W-:Y:S05]  /*9370*/  @!P1 BRA `(.L_x_71) ;  /* 0x0000003400149947 */ /* 0x002fea0003800000 */
.L_x_149:
[----:B------:R-:W-:Y:S04]  /*9380*/  BSSY B0, `(.L_x_72) ;  /* 0x0000003000007945 */ /* 0x000fe80003800000 */
[----:B------:R-:W-:Y:S05]  /*9390*/  @!P0 BRA `(.L_x_73) ;  /* 0x0000000000048947 */ /* 0x000fea0003800000 */
[----:B------:R-:W-:-:S04]  /*93a0*/  DEPBAR.LE SB0, 0x1 ;  /* 0x000080400000791a */ /* 0x000fc80000000000 */
.L_x_73:
[----:B------:R-:W-:Y:S05]  /*93b0*/  BSYNC B0 ;  /* 0x0000000000007941 */ /* 0x000fea0003800000 */
.L_x_72:
[----:B------:R-:W-:Y:S05]  /*93c0*/  @P2 BRA `(.L_x_74) ;  /* 0x0000000000242947 */ /* 0x000fea0003800000 */
[----:B------:R-:W-:Y:S05]  /*93d0*/  @!P3 BRA `(.L_x_75) ;  /* 0x000000000004b947 */ /* 0x000fea0003800000 */
[----:B------:R-:W-:Y:S01]  /*93e0*/  BPT.TRAP 0x1 ;  /* 0x000000040000795c */ /* 0x000fe20000300000 */
.L_x_75:
[----:B------:R-:W-:Y:S02]  /*93f0*/  ULEA UR8, UR15, UR5, 0x3 ;  /* 0x000000050f087291 */ /* 0x000fe4000f8e183f */
[----:B------:R-:W-:Y:S02]  /*9400*/  UIADD3 UR15, UR15, 0x1, URZ ;  /* 0x000000010f0f7890 */ /* 0x000fe4000fffe03f */
[----:B------:R-:W-:Y:S02]  /*9410*/  UIADD3 UR8, UR8, 0x30890, URZ ;  /* 0x0003089008087890 */ /* 0x000fe4000fffe03f */
[----:B------:R-:W-:Y:S02]  /*9420*/  UISETP.NE.AND UP0, UPT, UR15, 0x2, UPT ;  /* 0x000000020f00788c */ /* 0x000fe4000bf05270 */
[----:B------:R-:W-:Y:S02]  /*9430*/  UPRMT UR8, UR9, 0x654, UR8 ;  /* 0x0000065409087896 */ /* 0x000fe40008000008 */
[----:B------:R-:W-:-:S07]  /*9440*/  USEL UR15, UR15, URZ, UP0 ;  /* 0x0000003f0f0f7287 */ /* 0x000fce0008000000 */
[----:B------:R-:W-:Y:S05]  /*9450*/  SYNCS.ARRIVE.TRANS64.RED.A1T0 RZ, [UR8], RZ ;  /* 0x000000ffffff79a7 */ /* 0x000fea0008100408 */
.L_x_74:
[----:B------:R-:W-:Y:S04]  /*9460*/  BSSY B0, `(.L_x_76) ;  /* 0x0000109000007945 */ /* 0x000fe80003800000 */
[----:B------:R-:W-:Y:S05]  /*9470*/  @!P0 BRA `(.L_x_77) ;  /* 0x00000010001c8947 */ /* 0x000fea0003800000 */
[----:B------:R-:W2:Y:S01]  /*9480*/  S2UR UR9, SR_CTAID.Y ;  /* 0x00000000000979c3 */ /* 0x000ea20000002600 */
[----:B------:R-:W-:Y:S02]  /*9490*/  USHF.L.U32 UR10, UR13, 0x7, URZ ;  /* 0x000000070d0a7899 */ /* 0x000fe4000800063f */
[----:B------:R-:W-:Y:S01]  /*94a0*/  MOV R7, UR13 ;  /* 0x0000000d00077c02 */ /* 0x000fe20008000f00 */
[----:B------:R-:W-:Y:S01]  /*94b0*/  UIADD3 UR30, UP0, UR22, 0x6f0, URZ ;  /* 0x000006f0161e7890 */ /* 0x000fe2000ff1e03f */
[----:B------:R-:W-:Y:S01]  /*94c0*/  MOV R6, UR14 ;  /* 0x0000000e00067c02 */ /* 0x000fe20008000f00 */
[----:B------:R-:W-:Y:S01]  /*94d0*/  ULEA UR21, UR7, UR5, 0xf ;  /* 0x0000000507157291 */ /* 0x000fe2000f8e783f */
[----:B------:R-:W-:Y:S01]  /*94e0*/  R2UR UR13, R7 ;  /* 0x00000000070d72ca */ /* 0x000fe200000e0000 */
[----:B------:R-:W-:Y:S01]  /*94f0*/  IMAD.U32 R10, RZ, RZ, UR10 ;  /* 0x0000000aff0a7e24 */ /* 0x000fe2000f8e00ff */
[----:B------:R-:W3:Y:S01]  /*9500*/  S2UR UR8, SR_CTAID.Z ;  /* 0x00000000000879c3 */ /* 0x000ee20000002700 */
[----:B------:R-:W-:Y:S01]  /*9510*/  UIADD3.X UR31, URZ, UR23, URZ, UP0, !UPT ;  /* 0x000000173f1f7290 */ /* 0x000fe200087fe43f */
[----:B------:R-:W-:Y:S01]  /*9520*/  R2UR UR14, R6 ;  /* 0x00000000060e72ca */ /* 0x000fe200000e0000 */
[----:B------:R-:W-:Y:S01]  /*9530*/  UIADD3 UR48, UR21, 0x20000, URZ ;  /* 0x0002000015307890 */ /* 0x000fe2000fffe03f */
[----:B------:R-:W-:Y:S01]  /*9540*/  R2UR UR50, R10 ;  /* 0x000000000a3272ca */ /* 0x000fe200000e0000 */
[----:B------:R-:W-:Y:S01]  /*9550*/  UIADD3 UR40, UR21, 0x20800, URZ ;  /* 0x0002080015287890 */ /* 0x000fe2000fffe03f */
[----:B------:R-:W-:Y:S01]  /*9560*/  MOV R5, UR15 ;  /* 0x0000000f00057c02 */ /* 0x000fe20008000f00 */
[----:B------:R-:W-:Y:S01]  /*9570*/  UMOV UR49, URZ ;  /* 0x0000003f00317c82 */ /* 0x000fe20008000000 */
[----:B------:R-:W-:Y:S01]  /*9580*/  S2UR UR39, SR_CTAID.Y ;  /* 0x00000000002779c3 */ /* 0x000fe20000002600 */
[----:B------:R-:W-:Y:S01]  /*9590*/  UMOV UR29, URZ ;  /* 0x0000003f001d7c82 */ /* 0x000fe20008000000 */
[----:B------:R-:W-:Y:S01]  /*95a0*/  UMOV UR41, UR49 ;  /* 0x0000003100297c82 */ /* 0x000fe20008000000 */
[----:B------:R-:W-:Y:S01]  /*95b0*/  UIADD3 UR16, UR21, 0x21800, URZ ;  /* 0x0002180015107890 */ /* 0x000fe2000fffe03f */
[----:B------:R-:W-:Y:S01]  /*95c0*/  R2UR UR15, R5 ;  /* 0x00000000050f72ca */ /* 0x000fe200000e0000 */
[----:B------:R-:W-:Y:S01]  /*95d0*/  UIADD3 UR56, UR21, 0x22000, URZ ;  /* 0x0002200015387890 */ /* 0x000fe2000fffe03f */
[----:B------:R-:W-:Y:S01]  /*95e0*/  MOV R6, UR13 ;  /* 0x0000000d00067c02 */ /* 0x000fe20008000f00 */
[----:B------:R-:W-:Y:S01]  /*95f0*/  UMOV UR17, UR29 ;  /* 0x0000001d00117c82 */ /* 0x000fe20008000000 */
[----:B--2---:R-:W-:Y:S01]  /*9600*/  UMOV UR51, UR9 ;  /* 0x0000000900337c82 */ /* 0x004fe20008000000 */
[----:B------:R-:W-:Y:S01]  /*9610*/  S2UR UR24, SR_CTAID.Y ;  /* 0x00000000001879c3 */ /* 0x000fe20000002600 */
[----:B-1----:R-:W-:Y:S01]  /*9620*/  MOV R3, UR51 ;  /* 0x0000003300037c02 */ /* 0x002fe20008000f00 */
[----:B------:R-:W-:Y:S01]  /*9630*/  UIADD3 UR42, UR50, 0x8, URZ ;  /* 0x00000008322a7890 */ /* 0x000fe2000fffe03f */
[----:B------:R-:W-:Y:S01]  /*9640*/  MOV R5, UR14 ;  /* 0x0000000e00057c02 */ /* 0x000fe20008000f00 */
[----:B------:R-:W-:Y:S01]  /*9650*/  UIADD3 UR10, UR50, 0x10, URZ ;  /* 0x00000010320a7890 */ /* 0x000fe2000fffe03f */
[----:B------:R-:W-:Y:S01]  /*9660*/  R2UR UR13, R6 ;  /* 0x00000000060d72ca */ /* 0x000fe200000e0000 */
[----:B------:R-:W-:Y:S01]  /*9670*/  UMOV UR11, UR9 ;  /* 0x00000009000b7c82 */ /* 0x000fe20008000000 */
[----:B---3--:R-:W-:Y:S01]  /*9680*/  UMOV UR52, UR8 ;  /* 0x0000000800347c82 */ /* 0x008fe20008000000 */
[----:B------:R-:W1:Y:S01]  /*9690*/  S2UR UR51, SR_CTAID.Y ;  /* 0x00000000003379c3 */ /* 0x000e620000002600 */
[----:B------:R-:W-:Y:S01]  /*96a0*/  MOV R2, UR52 ;  /* 0x0000003400027c02 */ /* 0x000fe20008000f00 */
[----:B------:R-:W-:Y:S01]  /*96b0*/  UMOV UR44, UR8 ;  /* 0x00000008002c7c82 */ /* 0x000fe20008000000 */
[----:B------:R-:W-:Y:S01]  /*96c0*/  UMOV UR20, UR8 ;  /* 0x0000000800147c82 */ /* 0x000fe20008000000 */
[----:B------:R-:W-:Y:S01]  /*96d0*/  UMOV UR60, UR8 ;  /* 0x00000008003c7c82 */ /* 0x000fe20008000000 */
[----:B------:R-:W-:Y:S01]  /*96e0*/  UMOV UR12, UR8 ;  /* 0x00000008000c7c82 */ /* 0x000fe20008000000 */
[----:B------:R-:W-:Y:S01]  /*96f0*/  UIADD3 UR8, UR21, 0x21000, URZ ;  /* 0x0002100015087890 */ /* 0x000fe2000fffe03f */
[----:B------:R-:W-:Y:S01]  /*9700*/  MOV R8, UR12 ;  /* 0x0000000c00087c02 */ /* 0x000fe20008000f00 */
[----:B------:R-:W2:Y:S01]  /*9710*/  S2UR UR52, SR_CTAID.Z ;  /* 0x00000000003479c3 */ /* 0x000ea20000002700 */
[----:B------:R-:W-:Y:S01]  /*9720*/  UMOV UR43, UR9 ;  /* 0x00000009002b7c82 */ /* 0x000fe20008000000 */
[----:B------:R-:W-:Y:S01]  /*9730*/  UMOV UR19, UR9 ;  /* 0x0000000900137c82 */ /* 0x000fe20008000000 */
[----:B------:R-:W-:Y:S01]  /*9740*/  UMOV UR59, UR9 ;  /* 0x00000009003b7c82 */ /* 0x000fe20008000000 */
[----:B------:R-:W-:Y:S01]  /*9750*/  MOV R9, UR11 ;  /* 0x0000000b00097c02 */ /* 0x000fe20008000f00 */
[----:B------:R-:W-:Y:S01]  /*9760*/  UMOV UR9, UR29 ;  /* 0x0000001d00097c82 */ /* 0x000fe20008000000 */
[----:B------:R-:W-:Y:S01]  /*9770*/  UMOV UR26, UR50 ;  /* 0x00000032001a7c82 */ /* 0x000fe20008000000 */
[----:B------:R-:W-:Y:S01]  /*9780*/  MOV R10, UR42 ;  /* 0x0000002a000a7c02 */ /* 0x000fe20008000f00 */
[----:B------:R-:W3:Y:S01]  /*9790*/  S2UR UR38, SR_CTAID.Z ;  /* 0x00000000002679c3 */ /* 0x000ee20000002700 */
[----:B------:R-:W-:Y:S01]  /*97a0*/  UIADD3 UR18, UR26, 0x18, URZ ;  /* 0x000000181a127890 */ /* 0x000fe2000fffe03f */
[----:B------:R-:W-:Y:S01]  /*97b0*/  R2UR UR14, R5 ;  /* 0x00000000050e72ca */ /* 0x000fe200000e0000 */
[----:B------:R-:W-:Y:S01]  /*97c0*/  UIADD3 UR58, UR26, 0x20, URZ ;  /* 0x000000201a3a7890 */ /* 0x000fe2000fffe03f */
[----:B------:R-:W-:Y:S01]  /*97d0*/  MOV R14, UR13 ;  /* 0x0000000d000e7c02 */ /* 0x000fe20008000f00 */
[----:B------:R-:W-:Y:S01]  /*97e0*/  UMOV UR57, UR29 ;  /* 0x0000001d00397c82 */ /* 0x000fe20008000000 */
[----:B------:R-:W-:Y:S01]  /*97f0*/  UMOV UR33, 0x20 ;  /* 0x0000002000217882 */ /* 0x000fe20000000000 */
[----:B------:R-:W-:Y:S01]  /*9800*/  UMOV UR25, 0x20 ;  /* 0x0000002000197882 */ /* 0x000fe20000000000 */
[----:B-1----:R-:W-:Y:S01]  /*9810*/  UMOV UR11, UR51 ;  /* 0x00000033000b7c82 */ /* 0x002fe20008000000 */
[----:B------:R-:W-:Y:S01]  /*9820*/  UMOV UR35, UR51 ;  /* 0x0000003300237c82 */ /* 0x000fe20008000000 */
[----:B------:R-:W-:Y:S01]  /*9830*/  UMOV UR27, UR51 ;  /* 0x00000033001b7c82 */ /* 0x000fe20008000000 */
[----:B------:R-:W-:Y:S01]  /*9840*/  S2UR UR32, SR_CTAID.Y ;  /* 0x00000000002079c3 */ /* 0x000fe20000002600 */
[----:B------:R-:W-:-:S02]  /*9850*/  MOV R6, UR35 ;  /* 0x0000002300067c02 */ /* 0x000fc40008000f00 */
[----:B------:R-:W-:Y:S01]  /*9860*/  R2UR UR13, R14 ;  /* 0x000000000e0d72ca */ /* 0x000fe200000e0000 */
[----:B--2---:R-:W-:Y:S01]  /*9870*/  UMOV UR12, UR52 ;  /* 0x00000034000c7c82 */ /* 0x004fe20008000000 */
[----:B------:R1:W-:Y:S01]  /*9880*/  UTMAREDG.4D.ADD [UR48], [UR30] ;  /* 0x000000301e0073b6 */ /* 0x0003e20008018000 */
[----:B------:R-:W-:Y:S01]  /*9890*/  UMOV UR36, UR52 ;  /* 0x0000003400247c82 */ /* 0x000fe20008000000 */
[----:B------:R-:W-:Y:S01]  /*98a0*/  UMOV UR28, UR52 ;  /* 0x00000034001c7c82 */ /* 0x000fe20008000000 */
[----:B------:R-:W-:Y:S01]  /*98b0*/  S2UR UR34, SR_CTAID.Z ;  /* 0x00000000002279c3 */ /* 0x000fe20000002700 */
[----:B------:R-:W-:Y:S02]  /*98c0*/  MOV R5, UR36 ;  /* 0x0000002400057c02 */ /* 0x000fe40008000f00 */
[----:B------:R-:W-:Y:S01]  /*98d0*/  MOV R13, UR14 ;  /* 0x0000000e000d7c02 */ /* 0x000fe20008000f00 */
[----:B------:R2:W-:Y:S03]  /*98e0*/  UTMAREDG.4D.ADD [UR40], [UR30] ;  /* 0x000000281e0073b6 */ /* 0x0005e60008018000 */
[----:B------:R-:W-:Y:S01]  /*98f0*/  R2UR UR14, R13 ;  /* 0x000000000d0e72ca */ /* 0x000fe200000e0000 */
[----:B------:R-:W-:Y:S01]  /*9900*/  S2UR UR45, SR_CTAID.Y ;  /* 0x00000000002d79c3 */ /* 0x000fe20000002600 */
[----:B------:R4:W-:Y:S07]  /*9910*/  UTMAREDG.4D.ADD [UR8], [UR30] ;  /* 0x000000081e0073b6 */ /* 0x0009ee0008018000 */
[----:B------:R-:W5:Y:S01]  /*9920*/  S2UR UR37, SR_CTAID.Y ;  /* 0x00000000002579c3 */ /* 0x000f620000002600 */
[----:B-1----:R-:W-:Y:S01]  /*9930*/  R2UR UR52, R2 ;  /* 0x00000000023472ca */ /* 0x002fe200000e0000 */
[----:B------:R-:W-:Y:S01]  /*9940*/  UIADD3 UR50, UR26, 0x30, URZ ;  /* 0x000000301a327890 */ /* 0x000fe2000fffe03f */
[----:B------:R-:W-:Y:S01]  /*9950*/  R2UR UR51, R3 ;  /* 0x00000000033372ca */ /* 0x000fe200000e0000 */
[----:B------:R-:W-:Y:S01]  /*9960*/  UIADD3 UR48, UR21, 0x23000, URZ ;  /* 0x0002300015307890 */ /* 0x000fe2000fffe03f */
[----:B------:R1:W-:Y:S01]  /*9970*/  UTMAREDG.4D.ADD [UR16], [UR30] ;  /* 0x000000101e0073b6 */ /* 0x0003e20008018000 */
[----:B------:R-:W-:Y:S01]  /*9980*/  UMOV UR49, UR29 ;  /* 0x0000001d00317c82 */ /* 0x000fe20008000000 */
[----:B------:R-:W-:Y:S01]  /*9990*/  MOV R3, UR15 ;  /* 0x0000000f00037c02 */ /* 0x000fe20008000f00 */
[----:B--2---:R-:W-:Y:S01]  /*99a0*/  UMOV UR43, UR39 ;  /* 0x00000027002b7c82 */ /* 0x004fe20008000000 */
[----:B------:R-:W-:Y:S01]  /*99b0*/  UMOV UR41, UR10 ;  /* 0x0000000a00297c82 */ /* 0x000fe20008000000 */
[----:B------:R-:W-:Y:S01]  /*99c0*/  UIADD3 UR42, UR26, 0x38, URZ ;  /* 0x000000381a2a7890 */ /* 0x000fe2000fffe03f */
[----:B------:R-:W-:Y:S01]  /*99d0*/  MOV R11, UR41 ;  /* 0x00000029000b7c02 */ /* 0x000fe20008000f00 */
[----:B------:R-:W-:Y:S01]  /*99e0*/  UIADD3 UR40, UR21, 0x23800, URZ ;  /* 0x0002380015287890 */ /* 0x000fe2000fffe03f */
[----:B------:R2:W-:Y:S01]  /*99f0*/  UTMAREDG.4D.ADD [UR56], [UR30] ;  /* 0x000000381e0073b6 */ /* 0x0005e20008018000 */
[----:B---3--:R-:W-:Y:S01]  /*9a00*/  UMOV UR44, UR38 ;  /* 0x00000026002c7c82 */ /* 0x008fe20008000000 */
[----:B------:R-:W-:Y:S01]  /*9a10*/  UMOV UR41, UR29 ;  /* 0x0000001d00297c82 */ /* 0x000fe20008000000 */
[----:B----4-:R-:W3:Y:S01]  /*9a20*/  S2UR UR9, SR_CTAID.Z ;  /* 0x00000000000979c3 */ /* 0x010ee20000002700 */
[----:B------:R-:W-:Y:S01]  /*9a30*/  R2UR UR11, R9 ;  /* 0x00000000090b72ca */ /* 0x000fe200000e0000 */
[----:B------:R-:W-:Y:S01]  /*9a40*/  UIADD3 UR10, UR26, 0x28, URZ ;  /* 0x000000281a0a7890 */ /* 0x000fe2000fffe03f */
[----:B------:R-:W-:Y:S01]  /*9a50*/  MOV R9, UR43 ;  /* 0x0000002b00097c02 */ /* 0x000fe20008000f00 */
[----:B------:R-:W-:Y:S01]  /*9a60*/  UMOV UR43, UR24 ;  /* 0x00000018002b7c82 */ /* 0x000fe20008000000 */
[----:B------:R-:W-:Y:S01]  /*9a70*/  R2UR UR12, R8 ;  /* 0x00000000080c72ca */ /* 0x000fe200000e0000 */
[----:B------:R-:W-:Y:S01]  /*9a80*/  UIADD3 UR8, UR21, 0x22800, URZ ;  /* 0x0002280015087890 */ /* 0x000fe2000fffe03f */
[----:B------:R-:W-:Y:S01]  /*9a90*/  MOV R8, UR44 ;  /* 0x0000002c00087c02 */ /* 0x000fe20008000f00 */
[----:B------:R-:W4:Y:S01]  /*9aa0*/  S2UR UR24, SR_CTAID.Z ;  /* 0x00000000001879c3 */ /* 0x000f220000002700 */
[----:B------:R-:W-:Y:S01]  /*9ab0*/  MOV R2, UR50 ;  /* 0x0000003200027c02 */ /* 0x000fe20008000f00 */
[----:B------:R-:W-:Y:S01]  /*9ac0*/  UMOV UR61, UR42 ;  /* 0x0000002a003d7c82 */ /* 0x000fe20008000000 */
[----:B------:R-:W-:Y:S01]  /*9ad0*/  MOV R7, UR10 ;  /* 0x0000000a00077c02 */ /* 0x000fe20008000f00 */
[----:B-----5:R-:W-:Y:S01]  /*9ae0*/  UMOV UR35, UR37 ;  /* 0x0000002500237c82 */ /* 0x020fe20008000000 */
[----:B------:R-:W-:Y:S01]  /*9af0*/  R2UR UR15, R3 ;  /* 0x00000000030f72ca */ /* 0x000fe200000e0000 */
[----:B-1----:R-:W-:Y:S01]  /*9b00*/  UMOV UR19, UR39 ;  /* 0x0000002700137c82 */ /* 0x002fe20008000000 */
[----:B------:R-:W-:Y:S01]  /*9b10*/  MOV R3, UR38 ;  /* 0x0000002600037c02 */ /* 0x000fe20008000f00 */
[----:B------:R-:W-:Y:S01]  /*9b20*/  UMOV UR20, UR38 ;  /* 0x0000002600147c82 */ /* 0x000fe20008000000 */
[----:B--2---:R-:W-:Y:S01]  /*9b30*/  UMOV UR59, UR39 ;  /* 0x00000027003b7c82 */ /* 0x004fe20008000000 */
[----:B------:R-:W-:Y:S01]  /*9b40*/  UMOV UR60, UR38 ;  /* 0x00000026003c7c82 */ /* 0x000fe20008000000 */
[----:B------:R-:W-:-:S02]  /*9b50*/  UIADD3 UR16, UR21, 0x21c00, URZ ;  /* 0x00021c0015107890 */ /* 0x000fc4000fffe03f */
[----:B------:R-:W-:Y:S01]  /*9b60*/  UIADD3 UR56, UR21, 0x22400, URZ ;  /* 0x0002240015387890 */ /* 0x000fe2000fffe03f */
[----:B------:R-:W-:Y:S01]  /*9b70*/  UMOV UR17, 0x20 ;  /* 0x0000002000117882 */ /* 0x000fe20000000000 */
[----:B---3--:R-:W-:Y:S01]  /*9b80*/  UMOV UR44, UR9 ;  /* 0x00000009002c7c82 */ /* 0x008fe20008000000 */
[----:B------:R-:W-:Y:S01]  /*9b90*/  UMOV UR9, UR29 ;  /* 0x0000001d00097c82 */ /* 0x000fe20008000000 */
[----:B------:R-:W-:Y:S01]  /*9ba0*/  UMOV UR57, 0x20 ;  /* 0x0000002000397882 */ /* 0x000fe20000000000 */
[----:B------:R4:W-:Y:S01]  /*9bb0*/  UTMAREDG.4D.ADD [UR8], [UR30] ;  /* 0x000000081e0073b6 */ /* 0x0009e20008018000 */
[----:B------:R-:W-:-:S04]  /*9bc0*/  MOV R12, UR15 ;  /* 0x0000000f000c7c02 */ /* 0x000fc80008000f00 */
[----:B------:R-:W-:Y:S01]  /*9bd0*/  R2UR UR15, R12 ;  /* 0x000000000c0f72ca */ /* 0x000fe200000e0000 */
[----:B------:R1:W-:Y:S01]  /*9be0*/  UTMAREDG.4D.ADD [UR48], [UR30] ;  /* 0x000000301e0073b6 */ /* 0x0003e20008018000 */
[----:B------:R2:W-:Y:S01]  /*9bf0*/  UTMAREDG.4D.ADD [UR40], [UR30] ;  /* 0x000000281e0073b6 */ /* 0x0005e20008018000 */
[----:B----4-:R-:W-:Y:S01]  /*9c00*/  UMOV UR12, UR24 ;  /* 0x00000018000c7c82 */ /* 0x010fe20008000000 */
[----:B------:R-:W-:Y:S02]  /*9c10*/  UIADD3 UR10, UR26, 0x48, URZ ;  /* 0x000000481a0a7890 */ /* 0x000fe4000fffe03f */
[----:B------:R-:W-:Y:S01]  /*9c20*/  UIADD3 UR8, UR21, 0x24800, URZ ;  /* 0x0002480015087890 */ /* 0x000fe2000fffe03f */
[----:B------:R-:W-:Y:S01]  /*9c30*/  UMOV UR11, UR32 ;  /* 0x00000020000b7c82 */ /* 0x000fe20008000000 */
[----:B-1----:R-:W-:Y:S01]  /*9c40*/  UMOV UR52, UR24 ;  /* 0x0000001800347c82 */ /* 0x002fe20008000000 */
[----:B------:R-:W-:Y:S02]  /*9c50*/  UIADD3 UR50, UR26, 0x40, URZ ;  /* 0x000000401a327890 */ /* 0x000fe4000fffe03f */
[----:B------:R-:W-:Y:S01]  /*9c60*/  UIADD3 UR48, UR21, 0x24000, URZ ;  /* 0x0002400015307890 */ /* 0x000fe2000fffe03f */
[----:B------:R-:W-:Y:S01]  /*9c70*/  UMOV UR51, UR32 ;  /* 0x0000002000337c82 */ /* 0x000fe20008000000 */
[----:B------:R-:W-:Y:S01]  /*9c80*/  UMOV UR54, UR10 ;  /* 0x0000000a00367c82 */ /* 0x000fe20008000000 */
[----:B--2---:R-:W-:Y:S01]  /*9c90*/  UMOV UR44, UR24 ;  /* 0x00000018002c7c82 */ /* 0x004fe20008000000 */
[----:B------:R-:W1:Y:S01]  /*9ca0*/  S2UR UR24, SR_CTAID.Z ;  /* 0x00000000001879c3 */ /* 0x000e620000002700 */
[----:B------:R-:W-:Y:S01]  /*9cb0*/  UMOV UR43, UR32 ;  /* 0x00000020002b7c82 */ /* 0x000fe20008000000 */
[----:B------:R-:W-:-:S03]  /*9cc0*/  UMOV UR55, UR50 ;  /* 0x0000003200377c82 */ /* 0x000fc60008000000 */
[----:B------:R2:W-:Y:S01]  /*9cd0*/  UTMAREDG.4D.ADD [UR48], [UR30] ;  /* 0x000000301e0073b6 */ /* 0x0005e20008018000 */
[----:B------:R-:W-:Y:S02]  /*9ce0*/  UIADD3 UR42, UR26, 0x50, URZ ;  /* 0x000000501a2a7890 */ /* 0x000fe4000fffe03f */
[----:B------:R-:W-:Y:S01]  /*9cf0*/  UIADD3 UR40, UR21, 0x25000, URZ ;  /* 0x0002500015287890 */ /* 0x000fe2000fffe03f */
[----:B------:R-:W3:Y:S01]  /*9d00*/  S2UR UR32, SR_CTAID.Y ;  /* 0x00000000002079c3 */ /* 0x000ee20000002600 */
[----:B------:R4:W-:Y:S03]  /*9d10*/  UTMAREDG.4D.ADD [UR8], [UR30] ;  /* 0x000000081e0073b6 */ /* 0x0009e60008018000 */
[----:B------:R-:W-:-:S04]  /*9d20*/  UMOV UR53, UR42 ;  /* 0x0000002a00357c82 */ /* 0x000fc80008000000 */
[----:B------:R5:W-:Y:S01]  /*9d30*/  UTMAREDG.4D.ADD [UR40], [UR30] ;  /* 0x000000281e0073b6 */ /* 0x000be20008018000 */
[----:B--2---:R-:W-:Y:S01]  /*9d40*/  R2UR UR50, R2 ;  /* 0x00000000023272ca */ /* 0x004fe200000e0000 */
[----:B-1----:R-:W-:Y:S01]  /*9d50*/  UMOV UR52, UR24 ;  /* 0x0000001800347c82 */ /* 0x002fe20008000000 */
[----:B------:R-:W1:Y:S01]  /*9d60*/  S2UR UR24, SR_CTAID.Z ;  /* 0x00000000001879c3 */ /* 0x000e620000002700 */
[----:B------:R-:W-:Y:S01]  /*9d70*/  UIADD3 UR48, UR21, 0x25800, URZ ;  /* 0x0002580015307890 */ /* 0x000fe2000fffe03f */
[----:B------:R-:W-:Y:S02]  /*9d80*/  MOV R2, UR39 ;  /* 0x0000002700027c02 */ /* 0x000fe40008000f00 */
[----:B----4-:R-:W-:Y:S01]  /*9d90*/  R2UR UR10, R7 ;  /* 0x00000000070a72ca */ /* 0x010fe200000e0000 */
[----:B------:R-:W-:Y:S01]  /*9da0*/  UIADD3 UR8, UR21, 0x26000, URZ ;  /* 0x0002600015087890 */ /* 0x000fe2000fffe03f */
[----:B------:R-:W-:Y:S01]  /*9db0*/  MOV R7, UR33 ;  /* 0x0000002100077c02 */ /* 0x000fe20008000f00 */
[----:B------:R-:W-:Y:S01]  /*9dc0*/  UMOV UR12, UR38 ;  /* 0x00000026000c7c82 */ /* 0x000fe20008000000 */
[----:B---3--:R-:W-:Y:S01]  /*9dd0*/  UMOV UR51, UR32 ;  /* 0x0000002000337c82 */ /* 0x008fe20008000000 */
[----:B------:R-:W-:Y:S01]  /*9de0*/  MOV R15, UR12 ;  /* 0x0000000c000f7c02 */ /* 0x000fe20008000f00 */
[----:B------:R-:W-:Y:S01]  /*9df0*/  UMOV UR9, 0x20 ;  /* 0x0000002000097882 */ /* 0x000fe20000000000 */
[----:B------:R-:W-:Y:S01]  /*9e00*/  UMOV UR11, UR39 ;  /* 0x00000027000b7c82 */ /* 0x000fe20008000000 */
[----:B-----5:R-:W-:Y:S01]  /*9e10*/  R2UR UR41, R11 ;  /* 0x000000000b2972ca */ /* 0x020fe200000e0000 */
[----:B------:R-:W-:Y:S01]  /*9e20*/  UMOV UR12, UR34 ;  /* 0x00000022000c7c82 */ /* 0x000fe20008000000 */
[----:B------:R-:W-:Y:S01]  /*9e30*/  MOV R11, UR50 ;  /* 0x00000032000b7c02 */ /* 0x000fe20008000f00 */
[----:B------:R-:W-:Y:S01]  /*9e40*/  UIADD3 UR50, UR26, 0x58, URZ ;  /* 0x000000581a327890 */ /* 0x000fe2000fffe03f */
[----:B------:R-:W-:Y:S01]  /*9e50*/  MOV R16, UR11 ;  /* 0x0000000b00107c02 */ /* 0x000fe20008000f00 */
[----:B------:R-:W-:Y:S01]  /*9e60*/  UIADD3 UR32, UR21, 0x26800, URZ ;  /* 0x0002680015207890 */ /* 0x000fe2000fffe03f */
[----:B------:R-:W-:Y:S01]  /*9e70*/  MOV R17, UR10 ;  /* 0x0000000a00117c02 */ /* 0x000fe20008000f00 */
[----:B------:R-:W-:Y:S01]  /*9e80*/  UIADD3 UR10, UR26, 0x60, URZ ;  /* 0x000000601a0a7890 */ /* 0x000fe2000fffe03f */
[----:B------:R-:W-:Y:S01]  /*9e90*/  MOV R18, UR9 ;  /* 0x0000000900127c02 */ /* 0x000fe20008000f00 */
[----:B------:R-:W-:Y:S01]  /*9ea0*/  UIADD3 UR34, UR26, 0x68, URZ ;  /* 0x000000681a227890 */ /* 0x000fe2000fffe03f */
[----:B------:R-:W-:Y:S01]  /*9eb0*/  R2UR UR42, R10 ;  /* 0x000000000a2a72ca */ /* 0x000fe200000e0000 */
[----:B------:R-:W-:Y:S01]  /*9ec0*/  UMOV UR9, UR29 ;  /* 0x0000001d00097c82 */ /* 0x000fe20008000000 */
[----:B------:R-:W-:Y:S01]  /*9ed0*/  UMOV UR11, UR45 ;  /* 0x0000002d000b7c82 */ /* 0x000fe20008000000 */
[----:B------:R2:W-:Y:S01]  /*9ee0*/  UTMAREDG.4D.ADD [UR48], [UR30] ;  /* 0x000000301e0073b6 */ /* 0x0005e20008018000 */
[----:B------:R-:W-:Y:S01]  /*9ef0*/  UMOV UR47, UR50 ;  /* 0x00000032002f7c82 */ /* 0x000fe20008000000 */
[----:B------:R-:W-:Y:S01]  /*9f00*/  UMOV UR46, UR10 ;  /* 0x0000000a002e7c82 */ /* 0x000fe20008000000 */
[----:B-1----:R-:W-:Y:S01]  /*9f10*/  UMOV UR36, UR24 ;  /* 0x0000001800247c82 */ /* 0x002fe20008000000 */
[----:B------:R-:W-:Y:S01]  /*9f20*/  UMOV UR33, UR29 ;  /* 0x0000001d00217c82 */ /* 0x000fe20008000000 */
[----:B------:R-:W-:Y:S01]  /*9f30*/  R2UR UR44, R8 ;  /* 0x00000000082c72ca */ /* 0x000fe200000e0000 */
[----:B------:R-:W-:Y:S01]  /*9f40*/  UIADD3 UR40, UR21, 0x21400, URZ ;  /* 0x0002140015287890 */ /* 0x000fe2000fffe03f */
[----:B------:R-:W-:Y:S01]  /*9f50*/  R2UR UR43, R9 ;  /* 0x00000000092b72ca */ /* 0x000fe200000e0000 */
[----:B------:R1:W-:Y:S01]  /*9f60*/  UTMAREDG.4D.ADD [UR8], [UR30] ;  /* 0x000000081e0073b6 */ /* 0x0003e20008018000 */
[----:B------:R-:W-:Y:S01]  /*9f70*/  MOV R8, UR55 ;  /* 0x0000003700087c02 */ /* 0x000fe20008000f00 */
[----:B------:R-:W-:Y:S01]  /*9f80*/  UMOV UR45, UR34 ;  /* 0x00000022002d7c82 */ /* 0x000fe20008000000 */
[----:B------:R-:W-:-:S02]  /*9f90*/  MOV R9, UR54 ;  /* 0x0000003600097c02 */ /* 0x000fc40008000f00 */
[----:B------:R-:W-:Y:S02]  /*9fa0*/  MOV R10, UR53 ;  /* 0x00000035000a7c02 */ /* 0x000fe40008000f00 */
[----:B------:R-:W-:Y:S01]  /*9fb0*/  R2UR UR39, R2 ;  /* 0x00000000022772ca */ /* 0x000fe200000e0000 */
[----:B------:R3:W-:Y:S01]  /*9fc0*/  UTMAREDG.4D.ADD [UR32], [UR30] ;  /* 0x000000201e0073b6 */ /* 0x0007e20008018000 */
[----:B------:R-:W-:Y:S02]  /*9fd0*/  R2UR UR38, R3 ;  /* 0x00000000032672ca */ /* 0x000fe400000e0000 */
[----:B------:R-:W-:Y:S01]  /*9fe0*/  R2UR UR55, R8 ;  /* 0x00000000083772ca */ /* 0x000fe200000e0000 */
[----:B--2---:R-:W-:Y:S01]  /*9ff0*/  UIADD3 UR50, UR26, 0x70, URZ ;  /* 0x000000701a327890 */ /* 0x004fe2000fffe03f */
[----:B------:R-:W-:Y:S01]  /*a000*/  R2UR UR54, R9 ;  /* 0x00000000093672ca */ /* 0x000fe200000e0000 */
[----:B------:R-:W-:Y:S01]  /*a010*/  UIADD3 UR48, UR21, 0x27000, URZ ;  /* 0x0002700015307890 */ /* 0x000fe2000fffe03f */
[----:B------:R-:W-:Y:S01]  /*a020*/  R2UR UR53, R10 ;  /* 0x000000000a3572ca */ /* 0x000fe200000e0000 */
[----:B------:R-:W-:Y:S01]  /*a030*/  UMOV UR51, UR37 ;  /* 0x0000002500337c82 */ /* 0x000fe20008000000 */
[----:B------:R-:W-:Y:S01]  /*a040*/  UMOV UR52, UR24 ;  /* 0x0000001800347c82 */ /* 0x000fe20008000000 */
[----:B-1----:R-:W-:-:S02]  /*a050*/  UIADD3 UR10, UR26, 0x78, URZ ;  /* 0x000000781a0a7890 */ /* 0x002fc4000fffe03f */
[----:B------:R-:W-:-:S03]  /*a060*/  UIADD3 UR8, UR21, 0x27800, URZ ;  /* 0x0002780015087890 */ /* 0x000fc6000fffe03f */
[----:B------:R1:W-:Y:S01]  /*a070*/  UTMAREDG.4D.ADD [UR48], [UR30] ;  /* 0x000000301e0073b6 */ /* 0x0003e20008018000 */
[----:B------:R-:W-:Y:S01]  /*a080*/  UMOV UR11, UR37 ;  /* 0x00000025000b7c82 */ /* 0x000fe20008000000 */
[----:B------:R-:W-:Y:S01]  /*a090*/  UMOV UR12, UR24 ;  /* 0x00000018000c7c82 */ /* 0x000fe20008000000 */
[----:B------:R-:W-:Y:S01]  /*a0a0*/  UIADD3 UR24, UR21, 0x20c00, URZ ;  /* 0x00020c0015187890 */ /* 0x000fe2000fffe03f */
[----:B---3--:R-:W-:Y:S01]  /*a0b0*/  R2UR UR36, R5 ;  /* 0x00000000052472ca */ /* 0x008fe200000e0000 */
[----:B------:R-:W-:Y:S01]  /*a0c0*/  UIADD3 UR32, UR21, 0x20400, URZ ;  /* 0x0002040015207890 */ /* 0x000fe2000fffe03f */
[----:B------:R-:W-:Y:S01]  /*a0d0*/  R2UR UR35, R6 ;  /* 0x00000000062372ca */ /* 0x000fe200000e0000 */
[----:B------:R2:W-:Y:S01]  /*a0e0*/  UTMAREDG.4D.ADD [UR8], [UR30] ;  /* 0x000000081e0073b6 */ /* 0x0005e20008018000 */
[----:B------:R-:W-:Y:S01]  /*a0f0*/  R2UR UR33, R7 ;  /* 0x00000000072172ca */ /* 0x000fe200000e0000 */
[----:B------:R-:W-:Y:S01]  /*a100*/  UMOV UR29, UR10 ;  /* 0x0000000a001d7c82 */ /* 0x000fe20008000000 */
[----:B------:R-:W-:Y:S01]  /*a110*/  UMOV UR37, UR50 ;  /* 0x0000003200257c82 */ /* 0x000fe20008000000 */
[----:B------:R-:W-:Y:S01]  /*a120*/  UMOV UR34, UR26 ;  /* 0x0000001a00227c82 */ /* 0x000fe20008000000 */
[----:B------:R-:W-:Y:S01]  /*a130*/  UMOV UR26, UR42 ;  /* 0x0000002a001a7c82 */ /* 0x000fe20008000000 */
[----:B------:R-:W-:Y:S01]  /*a140*/  UMOV UR42, UR41 ;  /* 0x00000029002a7c82 */ /* 0x000fe20008000000 */
[----:B------:R-:W-:Y:S01]  /*a150*/  UMOV UR41, 0x20 ;  /* 0x0000002000297882 */ /* 0x000fe20000000000 */
[----:B-1----:R-:W-:Y:S01]  /*a160*/  R2UR UR50, R11 ;  /* 0x000000000b3272ca */ /* 0x002fe200000e0000 */
[----:B------:R-:W-:-:S05]  /*a170*/  UIADD3 UR48, UR21, 0x23400, URZ ;  /* 0x0002340015307890 */ /* 0x000fca000fffe03f */
[----:B------:R1:W-:Y:S01]  /*a180*/  UTMAREDG.4D.ADD [UR32], [UR30] ;  /* 0x000000201e0073b6 */ /* 0x0003e20008018000 */
[----:B------:R-:W-:Y:S01]  /*a190*/  UMOV UR49, 0x20 ;  /* 0x0000002000317882 */ /* 0x000fe20000000000 */
[----:B------:R-:W-:Y:S01]  /*a1a0*/  UMOV UR51, UR39 ;  /* 0x0000002700337c82 */ /* 0x000fe20008000000 */
[----:B------:R-:W-:Y:S01]  /*a1b0*/  UMOV UR52, UR38 ;  /* 0x0000002600347c82 */ /* 0x000fe20008000000 */
[----:B--2---:R-:W-:Y:S01]  /*a1c0*/  R2UR UR12, R15 ;  /* 0x000000000f0c72ca */ /* 0x004fe200000e0000 */
[----:B------:R-:W-:Y:S01]  /*a1d0*/  UIADD3 UR8, UR21, 0x22c00, URZ ;  /* 0x00022c0015087890 */ /* 0x000fe2000fffe03f */
[----:B------:R-:W-:Y:S01]  /*a1e0*/  R2UR UR11, R16 ;  /* 0x00000000100b72ca */ /* 0x000fe200000e0000 */
[----:B------:R2:W-:Y:S01]  /*a1f0*/  UTMAREDG.4D.ADD [UR24], [UR30] ;  /* 0x000000181e0073b6 */ /* 0x0005e20008018000 */
[----:B------:R-:W-:Y:S02]  /*a200*/  R2UR UR10, R17 ;  /* 0x00000000110a72ca */ /* 0x000fe400000e0000 */
[----:B------:R-:W-:Y:S01]  /*a210*/  R2UR UR9, R18 ;  /* 0x00000000120972ca */ /* 0x000fe200000e0000 */
[----:B------:R3:W-:Y:S01]  /*a220*/  UTMAREDG.4D.ADD [UR40], [UR30] ;  /* 0x000000281e0073b6 */ /* 0x0007e20008018000 */
[----:B-1----:R-:W-:Y:S01]  /*a230*/  UIADD3 UR32, UR21, 0x23c00, URZ ;  /* 0x00023c0015207890 */ /* 0x002fe2000fffe03f */
[----:B------:R-:W-:Y:S01]  /*a240*/  UMOV UR33, 0x20 ;  /* 0x0000002000217882 */ /* 0x000fe20000000000 */
[----:B------:R-:W-:Y:S01]  /*a250*/  UMOV UR35, UR39 ;  /* 0x0000002700237c82 */ /* 0x000fe20008000000 */
[----:B------:R-:W-:Y:S01]  /*a260*/  UMOV UR36, UR38 ;  /* 0x0000002600247c82 */ /* 0x000fe20008000000 */
[----:B------:R1:W-:Y:S01]  /*a270*/  UTMAREDG.4D.ADD [UR16], [UR30] ;  /* 0x000000101e0073b6 */ /* 0x0003e20008018000 */
[----:B------:R-:W-:Y:S01]  /*a280*/  UMOV UR34, UR61 ;  /* 0x0000003d00227c82 */ /* 0x000fe20008000000 */
[----:B--2---:R-:W-:Y:S01]  /*a290*/  UIADD3 UR24, UR21, 0x24400, URZ ;  /* 0x0002440015187890 */ /* 0x004fe2000fffe03f */
[----:B------:R-:W-:Y:S01]  /*a2a0*/  UMOV UR27, UR39 ;  /* 0x00000027001b7c82 */ /* 0x000fe20008000000 */
[----:B------:R-:W-:Y:S01]  /*a2b0*/  UMOV UR28, UR38 ;  /* 0x00000026001c7c82 */ /* 0x000fe20008000000 */
[----:B------:R-:W-:Y:S01]  /*a2c0*/  UTMAREDG.4D.ADD [UR56], [UR30] ;  /* 0x000000381e0073b6 */ /* 0x000fe20008018000 */
[----:B------:R-:W-:Y:S01]  /*a2d0*/  UMOV UR26, UR55 ;  /* 0x00000037001a7c82 */ /* 0x000fe20008000000 */
[----:B---3--:R-:W-:Y:S01]  /*a2e0*/  UIADD3 UR40, UR21, 0x25400, URZ ;  /* 0x0002540015287890 */ /* 0x008fe2000fffe03f */
[----:B------:R-:W-:Y:S01]  /*a2f0*/  UMOV UR43, UR39 ;  /* 0x00000027002b7c82 */ /* 0x000fe20008000000 */
[----:B------:R-:W-:Y:S01]  /*a300*/  UMOV UR44, UR38 ;  /* 0x00000026002c7c82 */ /* 0x000fe20008000000 */
[----:B------:R2:W-:Y:S01]  /*a310*/  UTMAREDG.4D.ADD [UR8], [UR30] ;  /* 0x000000081e0073b6 */ /* 0x0005e20008018000 */
[----:B------:R-:W-:Y:S01]  /*a320*/  UMOV UR42, UR53 ;  /* 0x00000035002a7c82 */ /* 0x000fe20008000000 */
[----:B-1----:R-:W-:Y:S01]  /*a330*/  UIADD3 UR16, UR21, 0x24c00, URZ ;  /* 0x00024c0015107890 */ /* 0x002fe2000fffe03f */
[----:B------:R-:W-:Y:S01]  /*a340*/  UMOV UR19, UR39 ;  /* 0x0000002700137c82 */ /* 0x000fe20008000000 */
[----:B------:R-:W-:Y:S01]  /*a350*/  UMOV UR20, UR38 ;  /* 0x0000002600147c82 */ /* 0x000fe20008000000 */
[----:B------:R-:W-:Y:S01]  /*a360*/  UTMAREDG.4D.ADD [UR48], [UR30] ;  /* 0x000000301e0073b6 */ /* 0x000fe20008018000 */
[----:B------:R-:W-:Y:S01]  /*a370*/  UMOV UR18, UR54 ;  /* 0x0000003600127c82 */ /* 0x000fe20008000000 */
[----:B------:R1:W-:Y:S01]  /*a380*/  UTMAREDG.4D.ADD [UR32], [UR30] ;  /* 0x000000201e0073b6 */ /* 0x0003e20008018000 */
[----:B--2---:R-:W-:Y:S01]  /*a390*/  UIADD3 UR8, UR21, 0x25c00, URZ ;  /* 0x00025c0015087890 */ /* 0x004fe2000fffe03f */
[----:B------:R-:W-:Y:S01]  /*a3a0*/  UMOV UR9, 0x20 ;  /* 0x0000002000097882 */ /* 0x000fe20000000000 */
[----:B------:R-:W-:Y:S01]  /*a3b0*/  UMOV UR11, UR39 ;  /* 0x00000027000b7c82 */ /* 0x000fe20008000000 */
[----:B------:R2:W-:Y:S01]  /*a3c0*/  UTMAREDG.4D.ADD [UR24], [UR30] ;  /* 0x000000181e0073b6 */ /* 0x0005e20008018000 */
[----:B------:R-:W-:Y:S01]  /*a3d0*/  UMOV UR12, UR38 ;  /* 0x00000026000c7c82 */ /* 0x000fe20008000000 */
[----:B------:R-:W-:Y:S01]  /*a3e0*/  UMOV UR10, UR47 ;  /* 0x0000002f000a7c82 */ /* 0x000fe20008000000 */
[----:B------:R3:W-:Y:S01]  /*a3f0*/  UTMAREDG.4D.ADD [UR16], [UR30] ;  /* 0x000000101e0073b6 */ /* 0x0007e20008018000 */
[----:B-1----:R-:W-:Y:S01]  /*a400*/  UIADD3 UR32, UR21, 0x26400, URZ ;  /* 0x0002640015207890 */ /* 0x002fe2000fffe03f */
[----:B------:R-:W-:Y:S01]  /*a410*/  UMOV UR34, UR46 ;  /* 0x0000002e00227c82 */ /* 0x000fe20008000000 */
[----:B------:R-:W-:Y:S01]  /*a420*/  UTMAREDG.4D.ADD [UR40], [UR30] ;  /* 0x000000281e0073b6 */ /* 0x000fe20008018000 */
[----:B--2---:R-:W-:Y:S01]  /*a430*/  UIADD3 UR24, UR21, 0x26c00, URZ ;  /* 0x00026c0015187890 */ /* 0x004fe2000fffe03f */
[----:B------:R-:W-:Y:S01]  /*a440*/  UMOV UR26, UR45 ;  /* 0x0000002d001a7c82 */ /* 0x000fe20008000000 */
[----:B------:R1:W-:Y:S01]  /*a450*/  UTMAREDG.4D.ADD [UR8], [UR30] ;  /* 0x000000081e0073b6 */ /* 0x0003e20008018000 */
[----:B---3--:R-:W-:Y:S01]  /*a460*/  UIADD3 UR16, UR21, 0x27400, URZ ;  /* 0x0002740015107890 */ /* 0x008fe2000fffe03f */
[----:B------:R-:W-:-:S02]  /*a470*/  UMOV UR18, UR37 ;  /* 0x0000002500127c82 */ /* 0x000fc40008000000 */
[----:B------:R2:W-:Y:S03]  /*a480*/  UTMAREDG.4D.ADD [UR32], [UR30] ;  /* 0x000000201e0073b6 */ /* 0x0005e60008018000 */
[----:B------:R2:W-:Y:S01]  /*a490*/  UTMAREDG.4D.ADD [UR24], [UR30] ;  /* 0x000000181e0073b6 */ /* 0x0005e20008018000 */
[----:B-1----:R-:W-:Y:S01]  /*a4a0*/  UIADD3 UR8, UR21, 0x27c00, URZ ;  /* 0x00027c0015087890 */ /* 0x002fe2000fffe03f */
[----:B------:R-:W-:Y:S01]  /*a4b0*/  UMOV UR10, UR29 ;  /* 0x0000001d000a7c82 */ /* 0x000fe20008000000 */
[----:B------:R2:W-:Y:S07]  /*a4c0*/  UTMAREDG.4D.ADD [UR16], [UR30] ;  /* 0x000000101e0073b6 */ /* 0x0005ee0008018000 */
[----:B------:R2:W-:Y:S02]  /*a4d0*/  UTMAREDG.4D.ADD [UR8], [UR30] ;  /* 0x000000081e0073b6 */ /* 0x0005e40008018000 */
[----:B--2---:R0:W-:Y:S02]  /*a4e0*/  UTMACMDFLUSH ;  /* 0x00000000000079b7 */ /* 0x0041e40000000000 */
.L_x_77:
[----:B------:R-:W-:Y:S05]  /*a4f0*/  BSYNC B0 ;  /* 0x0000000000007941 */ /* 0x000fea0003800000 */
.L_x_76:
[----:B------:R-:W-:Y:S01]  /*a500*/  UIADD3 UR7, UR7, 0x1, URZ ;  /* 0x0000000107077890 */ /* 0x000fe2000fffe03f */
[C---:B------:R-:W-:Y:S01]  /*a510*/  ISETP.GT.AND P1, PT, R0.reuse, 0x1, PT ;  /* 0x000000010000780c */ /* 0x040fe20003f24270 */
[----:B------:R-:W-:Y:S01]  /*a520*/  UIADD3 UR13, UR13, 0x1, URZ ;  /* 0x000000010d0d7890 */ /* 0x000fe2000fffe03f */
[----:B------:R-:W-:Y:S01]  /*a530*/  VIADD R0, R0, 0xffffffff ;  /* 0xffffffff00007836 */ /* 0x000fe20000000000 */
[----:B------:R-:W-:Y:S01]  /*a540*/  UISETP.NE.AND UP0, UPT, UR7, 0x2, UPT ;  /* 0x000000020700788c */ /* 0x000fe2000bf05270 */
[----:B-1----:R-:W-:-:S03]  /*a550*/  PRMT R2, RZ, 0x7610, R2 ;  /* 0x00007610ff027816 */ /* 0x002fc60000000002 */
[----:B------:R-:W-:Y:S02]  /*a560*/  USEL UR5, URZ, 0x1, UP0 ;  /* 0x000000013f057887 */ /* 0x000fe40008000000 */
[----:B------:R-:W-:-:S04]  /*a570*/  USEL UR7, UR7, URZ, UP0 ;  /* 0x0000003f07077287 */ /* 0x000fc80008000000 */
[----:B------:R-:W-:Y:S01]  /*a580*/  LOP3.LUT R4, R4, UR5, RZ, 0x3c, !PT ;  /* 0x0000000504047c12 */ /* 0x000fe2000f8e3cff */
[----:B------:R-:W-:Y:S07]  /*a590*/  @P1 BRA `(.L_x_78) ;  /* 0xffffffec00141947 */ /* 0x000fee000383ffff */
.L_x_67:
[----:B------:R-:W-:Y:S04]  /*a5a0*/  BSSY B0, `(.L_x_79) ;  /* 0x0000003000007945 */ /* 0x000fe80003800000 */
[----:B------:R-:W-:Y:S05]  /*a5b0*/  @!P0 BRA `(.L_x_80) ;  /* 0x0000000000048947 */ /* 0x000fea0003800000 */
[----:B------:R-:W-:-:S04]  /*a5c0*/  DEPBAR.LE SB0, 0x0 ;  /* 0x000080000000791a */ /* 0x000fc80000000000 */
.L_x_80:
[----:B------:R-:W-:Y:S05]  /*a5d0*/  BSYNC B0 ;  /* 0x0000000000007941 */ /* 0x000fea0003800000 */
.L_x_79:
[----:B------:R-:W-:-:S04]  /*a5e0*/  ULOP3.LUT UR4, UR4, 0x1, URZ, 0xfc, !UPT ;  /* 0x0000000104047892 */ /* 0x000fc8000f8efc3f */
[----:B------:R-:W-:-:S06]  /*a5f0*/  UISETP.NE.AND UP0, UPT, UR4, 0x3, UPT ;  /* 0x000000030400788c */ /* 0x000fcc000bf05270 */
[----:B------:R-:W-:-:S13]  /*a600*/  PLOP3.LUT P0, PT, PT, PT, UP0, 0x80, 0x0 ;  /* 0x000000000000781c */ /* 0x000fda0003f0f008 */
[----:B------:R-:W-:Y:S05]  /*a610*/  @!P0 BRA `(.L_x_81) ;  /* 0x0000000000048947 */ /* 0x000fea0003800000 */
[----:B------:R-:W-:Y:S01]  /*a620*/  BPT.TRAP 0x1 ;  /* 0x000000040000795c */ /* 0x000fe20000300000 */
.L_x_81:
[----:B------:R-:W1:Y:S01]  /*a630*/  S2UR UR5, SR_CgaCtaId ;  /* 0x00000000000579c3 */ /* 0x000e620000008800 */
[----:B------:R-:W-:Y:S02]  /*a640*/  UMOV UR4, 0x400 ;  /* 0x0000040000047882 */ /* 0x000fe40000000000 */
[----:B-1----:R-:W-:-:S04]  /*a650*/  ULEA UR4, UR5, UR4, 0x18 ;  /* 0x0000000405047291 */ /* 0x002fc8000f8ec03f */
[----:B------:R-:W-:-:S04]  /*a660*/  ULEA UR15, UR15, UR4, 0x3 ;  /* 0x000000040f0f7291 */ /* 0x000fc8000f8e183f */
[----:B------:R-:W-:-:S04]  /*a670*/  UIADD3 UR15, UR15, 0x30890, URZ ;  /* 0x000308900f0f7890 */ /* 0x000fc8000fffe03f */
[----:B------:R-:W-:-:S09]  /*a680*/  UPRMT UR15, UR5, 0x654, UR15 ;  /* 0x00000654050f7896 */ /* 0x000fd2000800000f */
[----:B------:R-:W-:Y:S01]  /*a690*/  SYNCS.ARRIVE.TRANS64.RED.A1T0 RZ, [UR15], RZ ;  /* 0x000000ffffff79a7 */ /* 0x000fe2000810040f */
[----:B------:R-:W-:Y:S05]  /*a6a0*/  EXIT ;  /* 0x000000000000794d */ /* 0x000fea0003800000 */
.L_x_66:
[----:B------:R-:W1:Y:S01]  /*a6b0*/  LDC R3, c[0x0][0x288] ;  /* 0x0000a200ff037b82 */ /* 0x000e620000000800 */
[----:B------:R-:W-:Y:S01]  /*a6c0*/  ELECT P3, URZ, PT ;  /* 0x00000000003f782f */ /* 0x000fe20003860000 */
[----:B------:R-:W-:-:S06]  /*a6d0*/  IMAD.MOV.U32 R5, RZ, RZ, RZ ;  /* 0x000000ffff057224 */ /* 0x000fcc00078e00ff */
[----:B------:R-:W2:Y:S08]  /*a6e0*/  S2UR UR11, SR_CTAID.X ;  /* 0x00000000000b79c3 */ /* 0x000eb00000002500 */
[----:B------:R-:W3:Y:S01]  /*a6f0*/  S2UR UR20, SR_CTAID.Y ;  /* 0x00000000001479c3 */ /* 0x000ee20000002600 */
[----:B-1----:R-:W-:-:S07]  /*a700*/  ISETP.GE.AND P0, PT, R3, 0x80, PT ;  /* 0x000000800300780c */ /* 0x002fce0003f06270 */
[----:B------:R-:W1:Y:S01]  /*a710*/  S2UR UR21, SR_CTAID.Z ;  /* 0x00000000001579c3 */ /* 0x000e620000002700 */
[----:B------:R-:W-:-:S04]  /*a720*/  SHF.R.S32.HI R2, RZ, 0x1f, R3 ;  /* 0x0000001fff027819 */ /* 0x000fc80000011403 */
[----:B------:R-:W-:Y:S01]  /*a730*/  LEA.HI R2, R2, R3, RZ, 0x7 ;  /* 0x0000000302027211 */ /* 0x000fe200078f38ff */
[----:B--2---:R-:W-:-:S03]  /*a740*/  USHF.L.U32 UR11, UR11, 0x7, URZ ;  /* 0x000000070b0b7899 */ /* 0x004fc6000800063f */
[----:B------:R-:W-:-:S05]  /*a750*/  SHF.R.S32.HI R2, RZ, 0x7, R2 ;  /* 0x00000007ff027819 */ /* 0x000fca0000011402 */
[----:B------:R-:W-:Y:S02]  /*a760*/  IMAD.SHL.U32 R3, R2, 0x4, RZ ;  /* 0x0000000402037824 */ /* 0x000fe400078e00ff */
[----:B------:R-:W-:Y:S01]  /*a770*/  IMAD.MOV.U32 R2, RZ, RZ, RZ ;  /* 0x000000ffff027224 */ /* 0x000fe200078e00ff */
[----:B---3--:R-:W-:Y:S06]  /*a780*/  @!P0 BRA `(.L_x_82) ;  /* 0x0000000000208947 */ /* 0x008fec0003800000 */
[----:B------:R-:W-:-:S07]  /*a790*/  IMAD.MOV.U32 R2, RZ, RZ, RZ ;  /* 0x000000ffff027224 */ /* 0x000fce00078e00ff */
.L_x_83:
[----:B------:R-:W-:-:S04]  /*a7a0*/  LEA R4, R2, 0x80, 0x7 ;  /* 0x0000008002047811 */ /* 0x000fc800078e38ff */
[----:B------:R-:W-:-:S13]  /*a7b0*/  ISETP.LT.AND P0, PT, R4, UR11, PT ;  /* 0x0000000b04007c0c */ /* 0x000fda000bf01270 */
[----:B------:R-:W-:Y:S05]  /*a7c0*/  @!P0 BRA `(.L_x_82) ;  /* 0x0000000000108947 */ /* 0x000fea0003800000 */
[C---:B------:R-:W-:Y:S01]  /*a7d0*/  ISETP.GT.AND P0, PT, R3.reuse, 0x4, PT ;  /* 0x000000040300780c */ /* 0x040fe20003f04270 */
[----:B------:R-:W-:Y:S02]  /*a7e0*/  VIADD R3, R3, 0xfffffffc ;  /* 0xfffffffc03037836 */ /* 0x000fe40000000000 */
[----:B------:R-:W-:-:S10]  /*a7f0*/  VIADD R2, R2, 0x1 ;  /* 0x0000000102027836 */ /* 0x000fd40000000000 */
[----:B------:R-:W-:Y:S05]  /*a800*/  @P0 BRA `(.L_x_83) ;  /* 0xfffffffc00e40947 */ /* 0x000fea000383ffff */
.L_x_82:
[----:B------:R-:W-:Y:S04]  /*a810*/  BSSY B0, `(.L_x_84) ;  /* 0x0000022000007945 */ /* 0x000fe80003800000 */
[----:B------:R-:W-:Y:S05]  /*a820*/  @!P3 BRA `(.L_x_85) ;  /* 0x000000000080b947 */ /* 0x000fea0003800000 */
[----:B------:R-:W2:Y:S01]  /*a830*/  S2R R5, SR_CgaCtaId ;  /* 0x0000000000057919 */ /* 0x000ea20000008800 */
[----:B------:R-:W-:-:S04]  /*a840*/  MOV R4, 0x400 ;  /* 0x0000040000047802 */ /* 0x000fc80000000f00 */
[----:B--2---:R-:W-:Y:S01]  /*a850*/  LEA R5, R5, R4, 0x18 ;  /* 0x0000000405057211 */ /* 0x004fe200078ec0ff */
[----:B------:R-:W-:-:S05]  /*a860*/  IMAD.MOV.U32 R4, RZ, RZ, 0x1 ;  /* 0x00000001ff047424 */ /* 0x000fca00078e00ff */
[----:B------:R-:W-:-:S04]  /*a870*/  SHF.L.U32 R4, R4, 0x1f, RZ ;  /* 0x0000001f04047819 */ /* 0x000fc800000006ff */
[----:B------:R-:W2:Y:S02]  /*a880*/  SYNCS.PHASECHK.TRANS64.TRYWAIT P0, [R5+URZ+0x30860], R4 ;  /* 0x03086004050075a7 */ /* 0x000ea4000800017f */
[----:B--2---:R-:W-:Y:S05]  /*a890*/  @!P0 BRA `(.L_x_86) ;  /* 0x0000001c00e48947 */ /* 0x004fea0003800000 */
.L_x_150:
[----:B------:R-:W-:Y:S01]  /*a8a0*/  ULOP3.LUT UR4, UR5, 0x2, URZ, 0xfc, !UPT ;  /* 0x0000000205047892 */ /* 0x000fe2000f8efc3f */
[----:B--2---:R-:W-:-:S03]  /*a8b0*/  @P2 IMAD.MOV.U32 R4, RZ, RZ, 0x2000 ;  /* 0x00002000ff042424 */ /* 0x004fc600078e00ff */
[----:B------:R-:W-:Y:S01]  /*a8c0*/  UPRMT UR4, UR4, 0x9910, URZ ;  /* 0x0000991004047896 */ /* 0x000fe2000800003f */
[----:B------:R2:W-:Y:S03]  /*a8d0*/  @P2 SYNCS.ARRIVE.TRANS64 RZ, [R5+URZ+0x30840], R4 ;  /* 0x0308400405ff29a7 */ /* 0x0005e6000800003f */
[----:B------:R-:W-:-:S06]  /*a8e0*/  UISETP.NE.AND UP0, UPT, UR4, 0x2, UPT ;  /* 0x000000020400788c */ /* 0x000fcc000bf05270 */
[----:B------:R-:W-:-:S13]  /*a8f0*/  PLOP3.LUT P0, PT, PT, PT, UP0, 0x80, 0x0 ;  /* 0x000000000000781c */ /* 0x000fda0003f0f008 */
[----:B--2---:R-:W-:Y:S05]  /*a900*/  @P0 BRA `(.L_x_87) ;  /* 0x0000000000040947 */ /* 0x004fea0003800000 */
[----:B-1----:R-:W-:Y:S01]  /*a910*/  BPT.TRAP 0x1 ;  /* 0x000000040000795c */ /* 0x002fe20000300000 */
.L_x_87:
[----:B------:R-:W-:-:S04]  /*a920*/  LOP3.LUT P0, RZ, R0, 0x1f, RZ, 0xc0, !PT ;  /* 0x0000001f00ff7812 */ /* 0x000fc8000780c0ff */
[----:B------:R-:W-:-:S13]  /*a930*/  PLOP3.LUT P0, PT, P0, P2, PT, 0x2a, 0x0 ;  /* 0x000000000000781c */ /* 0x000fda0000704572 */
[----:B------:R-:W-:Y:S05]  /*a940*/  @P0 BRA `(.L_x_88) ;  /* 0x0000000000040947 */ /* 0x000fea0003800000 */
[----:B-1----:R-:W-:Y:S01]  /*a950*/  BPT.TRAP 0x1 ;  /* 0x000000040000795c */ /* 0x002fe20000300000 */
.L_x_88:
[----:B------:R-:W-:Y:S01]  /*a960*/  R2UR UR8, R5 ;  /* 0x00000000050872ca */ /* 0x000fe200000e0000 */
[----:B------:R-:W-:Y:S01]  /*a970*/  ULDC.64 UR6, c[0x0][0x198] ;  /* 0x0000660000067ab9 */ /* 0x000fe20000000a00 */
[----:B------:R-:W-:Y:S01]  /*a980*/  UMOV UR14, 0x0 ;  /* 0x00000000000e7882 */ /* 0x000fe20000000000 */
[----:B------:R-:W-:Y:S01]  /*a990*/  UIADD3 UR6, UP0, UR6, 0x1f0, URZ ;  /* 0x000001f006067890 */ /* 0x000fe2000ff1e03f */
[----:B------:R-:W-:Y:S01]  /*a9a0*/  IMAD.MOV.U32 R5, RZ, RZ, 0x1 ;  /* 0x00000001ff057424 */ /* 0x000fe200078e00ff */
[----:B------:R-:W-:Y:S01]  /*a9b0*/  UMOV UR15, 0x10000000 ;  /* 0x10000000000f7882 */ /* 0x000fe20000000000 */
[----:B------:R-:W-:Y:S01]  /*a9c0*/  UMOV UR10, URZ ;  /* 0x0000003f000a7c82 */ /* 0x000fe20008000000 */
[----:B------:R-:W-:Y:S01]  /*a9d0*/  UIADD3.X UR7, URZ, UR7, URZ, UP0, !UPT ;  /* 0x000000073f077290 */ /* 0x000fe200087fe43f */
[----:B------:R-:W-:Y:S01]  /*a9e0*/  UMOV UR12, UR20 ;  /* 0x00000014000c7c82 */ /* 0x000fe20008000000 */
[----:B-1----:R-:W-:-:S04]  /*a9f0*/  UMOV UR13, UR21 ;  /* 0x00000015000d7c82 */ /* 0x002fc80008000000 */
[----:B------:R-:W-:-:S09]  /*aa00*/  UIADD3 UR9, UR8, 0x30840, URZ ;  /* 0x0003084008097890 */ /* 0x000fd2000fffe03f */
[----:B------:R2:W-:Y:S02]  /*aa10*/  UTMALDG.4D [UR8], [UR6], desc[UR14] ;  /* 0x00000e08060075b4 */ /* 0x0005e40008019000 */
[----:B--2---:R-:W-:Y:S01]  /*aa20*/  NOP ;  /* 0x0000000000007918 */ /* 0x004fe20000000000 */
.L_x_85:
[----:B-1----:R-:W-:Y:S05]  /*aa30*/  BSYNC B0 ;  /* 0x0000000000007941 */ /* 0x002fea0003800000 */
.L_x_84:
[----:B------:R-:W-:Y:S01]  /*aa40*/  ISETP.LT.OR P0, PT, R3, 0x1, !P3 ;  /* 0x000000010300780c */ /* 0x000fe20005f01670 */
[----:B------:R-:W-:-:S12]  /*aa50*/  BSSY B0, `(.L_x_89) ;  /* 0x0000022000007945 */ /* 0x000fd80003800000 */
[----:B------:R-:W-:Y:S05]  /*aa60*/  @P0 BRA `(.L_x_90) ;  /* 0x0000000000800947 */ /* 0x000fea0003800000 */
[----:B------:R-:W1:Y:S01]  /*aa70*/  S2R R7, SR_CgaCtaId ;  /* 0x0000000000077919 */ /* 0x000e620000008800 */
[----:B------:R-:W-:-:S04]  /*aa80*/  MOV R4, 0x400 ;  /* 0x0000040000047802 */ /* 0x000fc80000000f00 */
[----:B-1----:R-:W-:Y:S01]  /*aa90*/  LEA R7, R7, R4, 0x18 ;  /* 0x0000000407077211 */ /* 0x002fe200078ec0ff */
[----:B------:R-:W-:-:S05]  /*aaa0*/  IMAD.MOV.U32 R4, RZ, RZ, 0x1 ;  /* 0x00000001ff047424 */ /* 0x000fca00078e00ff */
[----:B------:R-:W-:-:S04]  /*aab0*/  SHF.L.U32 R4, R4, 0x1f, RZ ;  /* 0x0000001f04047819 */ /* 0x000fc800000006ff */
[----:B------:R-:W1:Y:S02]  /*aac0*/  SYNCS.PHASECHK.TRANS64.TRYWAIT P0, [R7+URZ+0x30820], R4 ;  /* 0x03082004070075a7 */ /* 0x000e64000800017f */
[----:B-1----:R-:W-:Y:S05]  /*aad0*/  @!P0 BRA `(.L_x_91) ;  /* 0x0000001c00688947 */ /* 0x002fea0003800000 */
.L_x_151:
[----:B------:R-:W-:Y:S01]  /*aae0*/  ULOP3.LUT UR4, UR5, 0x2, URZ, 0xfc, !UPT ;  /* 0x0000000205047892 */ /* 0x000fe2000f8efc3f */
[----:B-1----:R-:W-:-:S03]  /*aaf0*/  @P2 IMAD.MOV.U32 R4, RZ, RZ, 0x4200 ;  /* 0x00004200ff042424 */ /* 0x002fc600078e00ff */
[----:B------:R-:W-:Y:S01]  /*ab00*/  UPRMT UR4, UR4, 0x9910, URZ ;  /* 0x0000991004047896 */ /* 0x000fe2000800003f */
[----:B------:R1:W-:Y:S03]  /*ab10*/  @P2 SYNCS.ARRIVE.TRANS64 RZ, [R7+URZ+0x30800], R4 ;  /* 0x0308000407ff29a7 */ /* 0x0003e6000800003f */
[----:B------:R-:W-:-:S06]  /*ab20*/  UISETP.NE.AND UP0, UPT, UR4, 0x2, UPT ;  /* 0x000000020400788c */ /* 0x000fcc000bf05270 */
[----:B------:R-:W-:-:S13]  /*ab30*/  PLOP3.LUT P0, PT, PT, PT, UP0, 0x80, 0x0 ;  /* 0x000000000000781c */ /* 0x000fda0003f0f008 */
[----:B-1----:R-:W-:Y:S05]  /*ab40*/  @P0 BRA `(.L_x_92) ;  /* 0x0000000000040947 */ /* 0x002fea0003800000 */
[----:B------:R-:W-:Y:S01]  /*ab50*/  BPT.TRAP 0x1 ;  /* 0x000000040000795c */ /* 0x000fe20000300000 */
.L_x_92:
[----:B------:R-:W-:-:S04]  /*ab60*/  LOP3.LUT P0, RZ, R0, 0x1f, RZ, 0xc0, !PT ;  /* 0x0000001f00ff7812 */ /* 0x000fc8000780c0ff */
[----:B------:R-:W-:-:S13]  /*ab70*/  PLOP3.LUT P0, PT, P0, P2, PT, 0x2a, 0x0 ;  /* 0x000000000000781c */ /* 0x000fda0000704572 */
[----:B------:R-:W-:Y:S05]  /*ab80*/  @P0 BRA `(.L_x_93) ;  /* 0x0000000000040947 */ /* 0x000fea0003800000 */
[----:B------:R-:W-:Y:S01]  /*ab90*/  BPT.TRAP 0x1 ;  /* 0x000000040000795c */ /* 0x000fe20000300000 */
.L_x_93:
[----:B------:R-:W-:Y:S01]  /*aba0*/  R2UR UR17, R7 ;  /* 0x00000000071172ca */ /* 0x000fe200000e0000 */
[----:B------:R-:W-:Y:S01]  /*abb0*/  ULDC.64 UR6, c[0x0][0x198] ;  /* 0x0000660000067ab9 */ /* 0x000fe20000000a00 */
[----:B------:R-:W-:Y:S01]  /*abc0*/  R2UR UR19, R2 ;  /* 0x00000000021372ca */ /* 0x000fe200000e0000 */
[----:B------:R-:W-:Y:S01]  /*abd0*/  UIADD3 UR6, UP0, UR6, 0xf0, URZ ;  /* 0x000000f006067890 */ /* 0x000fe2000ff1e03f */
[----:B------:R-:W-:Y:S01]  /*abe0*/  UMOV UR8, 0x0 ;  /* 0x0000000000087882 */ /* 0x000fe20000000000 */
[----:B------:R-:W-:Y:S02]  /*abf0*/  UMOV UR9, 0x10000000 ;  /* 0x1000000000097882 */ /* 0x000fe40000000000 */
[----:B------:R-:W-:Y:S01]  /*ac00*/  UIADD3.X UR7, URZ, UR7, URZ, UP0, !UPT ;  /* 0x000000073f077290 */ /* 0x000fe200087fe43f */
[----:B------:R-:W-:-:S05]  /*ac10*/  UMOV UR18, URZ ;  /* 0x0000003f00127c82 */ /* 0x000fca0008000000 */
[----:B------:R-:W-:Y:S02]  /*ac20*/  UIADD3 UR16, UR17, 0x10000, URZ ;  /* 0x0001000011107890 */ /* 0x000fe4000fffe03f */
[----:B------:R-:W-:Y:S02]  /*ac30*/  USHF.L.U32 UR19, UR19, 0x7, URZ ;  /* 0x0000000713137899 */ /* 0x000fe4000800063f */
[----:B------:R-:W-:-:S09]  /*ac40*/  UIADD3 UR17, UR17, 0x30800, URZ ;  /* 0x0003080011117890 */ /* 0x000fd2000fffe03f */
[----:B------:R1:W-:Y:S02]  /*ac50*/  UTMALDG.4D [UR16], [UR6], desc[UR8] ;  /* 0x00000810060075b4 */ /* 0x0003e40008019000 */
[----:B-1----:R-:W-:Y:S01]  /*ac60*/  NOP ;  /* 0x0000000000007918 */ /* 0x002fe20000000000 */
.L_x_90:
[----:B------:R-:W-:Y:S05]  /*ac70*/  BSYNC B0 ;  /* 0x0000000000007941 */ /* 0x000fea0003800000 */
.L_x_89:
[----:B------:R-:W-:Y:S01]  /*ac80*/  ISETP.LT.OR P0, PT, R3, 0x2, !P3 ;  /* 0x000000020300780c */ /* 0x000fe20005f01670 */
[----:B------:R-:W-:Y:S01]  /*ac90*/  BSSY B0, `(.L_x_94) ;  /* 0x0000014000007945 */ /* 0x000fe20003800000 */
[----:B------:R-:W-:-:S11]  /*aca0*/  IMAD.MOV.U32 R4, RZ, RZ, RZ ;  /* 0x000000ffff047224 */ /* 0x000fd600078e00ff */
[----:B------:R-:W-:Y:S05]  /*acb0*/  @P0 BRA `(.L_x_95) ;  /* 0x0000000000440947 */ /* 0x000fea0003800000 */
[----:B------:R-:W1:Y:S01]  /*acc0*/  S2UR UR6, SR_CgaCtaId ;  /* 0x00000000000679c3 */ /* 0x000e620000008800 */
[----:B------:R-:W-:Y:S01]  /*acd0*/  R2UR UR26, R2 ;  /* 0x00000000021a72ca */ /* 0x000fe200000e0000 */
[----:B------:R-:W-:Y:S01]  /*ace0*/  UMOV UR4, 0x400 ;  /* 0x0000040000047882 */ /* 0x000fe20000000000 */
[----:B------:R-:W-:Y:S01]  /*acf0*/  ULDC.64 UR8, c[0x0][0x198] ;  /* 0x0000660000087ab9 */ /* 0x000fe20000000a00 */
[----:B------:R-:W-:Y:S01]  /*ad00*/  UMOV UR27, UR20 ;  /* 0x00000014001b7c82 */ /* 0x000fe20008000000 */
[----:B------:R-:W-:Y:S01]  /*ad10*/  UMOV UR28, UR21 ;  /* 0x00000015001c7c82 */ /* 0x000fe20008000000 */
[----:B------:R-:W-:-:S08]  /*ad20*/  IMAD.MOV.U32 R4, RZ, RZ, 0x1 ;  /* 0x00000001ff047424 */ /* 0x000fd000078e00ff */
[----:B------:R-:W-:Y:S02]  /*ad30*/  USHF.L.U32 UR26, UR26, 0x7, URZ ;  /* 0x000000071a1a7899 */ /* 0x000fe4000800063f */
[----:B-1----:R-:W-:Y:S02]  /*ad40*/  ULEA UR4, UR6, UR4, 0x18 ;  /* 0x0000000406047291 */ /* 0x002fe4000f8ec03f */
[----:B------:R-:W-:Y:S02]  /*ad50*/  UIADD3 UR6, UP0, UR8, 0x4f0, URZ ;  /* 0x000004f008067890 */ /* 0x000fe4000ff1e03f */
[----:B------:R-:W-:Y:S02]  /*ad60*/  UIADD3 UR24, UR4, 0x30000, URZ ;  /* 0x0003000004187890 */ /* 0x000fe4000fffe03f */
[----:B------:R-:W-:Y:S02]  /*ad70*/  UIADD3 UR25, UR4, 0x30800, URZ ;  /* 0x0003080004197890 */ /* 0x000fe4000fffe03f */
[----:B------:R-:W-:Y:S01]  /*ad80*/  UIADD3.X UR7, URZ, UR9, URZ, UP0, !UPT ;  /* 0x000000093f077290 */ /* 0x000fe200087fe43f */
[----:B------:R-:W-:-:S02]  /*ad90*/  UMOV UR8, 0x0 ;  /* 0x0000000000087882 */ /* 0x000fc40000000000 */
[----:B------:R-:W-:-:S06]  /*ada0*/  UMOV UR9, 0x10000000 ;  /* 0x1000000000097882 */ /* 0x000fcc0000000000 */
[----:B------:R1:W-:Y:S02]  /*adb0*/  UTMALDG.3D [UR24], [UR6], desc[UR8] ;  /* 0x00000818060075b4 */ /* 0x0003e40008011000 */
[----:B-1----:R-:W-:Y:S01]  /*adc0*/  NOP ;  /* 0x0000000000007918 */ /* 0x002fe20000000000 */
.L_x_95:
[----:B------:R-:W-:Y:S05]  /*add0*/  BSYNC B0 ;  /* 0x0000000000007941 */ /* 0x000fea0003800000 */
.L_x_94:
[----:B------:R-:W-:Y:S01]  /*ade0*/  BSSY B0, `(.L_x_96) ;  /* 0x0000027000007945 */ /* 0x000fe20003800000 */
[----:B------:R-:W-:-:S03]  /*adf0*/  IMAD.MOV.U32 R10, RZ, RZ, RZ ;  /* 0x000000ffff0a7224 */ /* 0x000fc600078e00ff */
[----:B------:R-:W-:Y:S05]  /*ae00*/  @!P3 BRA `(.L_x_97) ;  /* 0x000000000090b947 */ /* 0x000fea0003800000 */
[----:B------:R-:W1:Y:S01]  /*ae10*/  S2R R7, SR_CgaCtaId ;  /* 0x0000000000077919 */ /* 0x000e620000008800 */
[----:B------:R-:W-:-:S04]  /*ae20*/  MOV R6, 0x400 ;  /* 0x0000040000067802 */ /* 0x000fc80000000f00 */
[----:B-1----:R-:W-:Y:S01]  /*ae30*/  LEA R8, R7, R6, 0x18 ;  /* 0x0000000607087211 */ /* 0x002fe200078ec0ff */
[----:B------:R-:W-:-:S04]  /*ae40*/  IMAD.MOV.U32 R7, RZ, RZ, 0x1 ;  /* 0x00000001ff077424 */ /* 0x000fc800078e00ff */
[----:B------:R-:W-:Y:S01]  /*ae50*/  IMAD R6, R5, 0x8, R8 ;  /* 0x0000000805067824 */ /* 0x000fe200078e0208 */
[----:B------:R-:W-:-:S04]  /*ae60*/  SHF.L.U32 R7, R7, 0x1f, RZ ;  /* 0x0000001f07077819 */ /* 0x000fc800000006ff */
[----:B------:R-:W1:Y:S02]  /*ae70*/  SYNCS.PHASECHK.TRANS64.TRYWAIT P0, [R6+URZ+0x30860], R7 ;  /* 0x03086007060075a7 */ /* 0x000e64000800017f */
[----:B-1----:R-:W-:Y:S05]  /*ae80*/  @!P0 BRA `(.L_x_98) ;  /* 0x0000001800908947 */ /* 0x002fea0003800000 */
.L_x_152:
        /* <DEDUP_REMOVED lines=8> */
.L_x_99:
[----:B------:R-:W-:-:S04]  /*af10*/  LOP3.LUT P0, RZ, R0, 0x1f, RZ, 0xc0, !PT ;  /* 0x0000001f00ff7812 */ /* 0x000fc8000780c0ff */
[----:B------:R-:W-:-:S13]  /*af20*/  PLOP3.LUT P0, PT, P0, P2, PT, 0x2a, 0x0 ;  /* 0x000000000000781c */ /* 0x000fda0000704572 */
[----:B------:R-:W-:Y:S05]  /*af30*/  @P0 BRA `(.L_x_100) ;  /* 0x0000000000040947 */ /* 0x000fea0003800000 */
[----:B------:R-:W-:Y:S01]  /*af40*/  BPT.TRAP 0x1 ;  /* 0x000000040000795c */ /* 0x000fe20000300000 */
.L_x_100:
[----:B------:R-:W-:Y:S01]  /*af50*/  R2UR UR4, R8 ;  /* 0x00000000080472ca */ /* 0x000fe200000e0000 */
[----:B------:R-:W-:Y:S01]  /*af60*/  ULDC.64 UR6, c[0x0][0x198] ;  /* 0x0000660000067ab9 */ /* 0x000fe20000000a00 */
[----:B------:R-:W-:Y:S01]  /*af70*/  R2UR UR17, R6 ;  /* 0x00000000061172ca */ /* 0x000fe200000e0000 */
[----:B------:R-:W-:Y:S01]  /*af80*/  UIADD3 UR6, UP0, UR6, 0x2f0, URZ ;  /* 0x000002f006067890 */ /* 0x000fe2000ff1e03f */
[C---:B------:R-:W-:Y:S01]  /*af90*/  R2UR UR16, R5.reuse ;  /* 0x00000000051072ca */ /* 0x040fe200000e0000 */
[----:B------:R-:W-:Y:S01]  /*afa0*/  UMOV UR8, 0x0 ;  /* 0x0000000000087882 */ /* 0x000fe20000000000 */
[----:B------:R-:W-:Y:S01]  /*afb0*/  UMOV UR9, 0x10000000 ;  /* 0x1000000000097882 */ /* 0x000fe20000000000 */
[----:B------:R-:W-:Y:S01]  /*afc0*/  UIADD3.X UR7, URZ, UR7, URZ, UP0, !UPT ;  /* 0x000000073f077290 */ /* 0x000fe200087fe43f */
[----:B------:R-:W-:Y:S01]  /*afd0*/  VIADD R5, R5, 0x1 ;  /* 0x0000000105057836 */ /* 0x000fe20000000000 */
[----:B------:R-:W-:Y:S01]  /*afe0*/  UMOV UR18, URZ ;  /* 0x0000003f00127c82 */ /* 0x000fe20008000000 */
[----:B------:R-:W-:Y:S01]  /*aff0*/  UMOV UR19, UR11 ;  /* 0x0000000b00137c82 */ /* 0x000fe20008000000 */
[----:B------:R-:W-:-:S04]  /*b000*/  IMAD.MOV.U32 R10, RZ, RZ, 0x40 ;  /* 0x00000040ff0a7424 */ /* 0x000fc800078e00ff */
[----:B------:R-:W-:Y:S02]  /*b010*/  UIADD3 UR17, UR17, 0x30840, URZ ;  /* 0x0003084011117890 */ /* 0x000fe4000fffe03f */
[----:B------:R-:W-:-:S09]  /*b020*/  ULEA UR16, UR16, UR4, 0xd ;  /* 0x0000000410107291 */ /* 0x000fd2000f8e683f */
[----:B------:R1:W-:Y:S02]  /*b030*/  UTMALDG.4D [UR16], [UR6], desc[UR8] ;  /* 0x00000810060075b4 */ /* 0x0003e40008019000 */
[----:B-1----:R-:W-:Y:S01]  /*b040*/  NOP ;  /* 0x0000000000007918 */ /* 0x002fe20000000000 */
.L_x_97:
[----:B------:R-:W-:Y:S05]  /*b050*/  BSYNC B0 ;  /* 0x0000000000007941 */ /* 0x000fea0003800000 */
.L_x_96:
[----:B------:R-:W-:Y:S01]  /*b060*/  BSSY B0, `(.L_x_101) ;  /* 0x000002b000007945 */ /* 0x000fe20003800000 */
[----:B------:R-:W-:-:S03]  /*b070*/  IMAD.MOV.U32 R6, RZ, RZ, 0x1 ;  /* 0x00000001ff067424 */ /* 0x000fc600078e00ff */
[----:B------:R-:W-:Y:S05]  /*b080*/  @!P3 BRA `(.L_x_102) ;  /* 0x0000000000a0b947 */ /* 0x000fea0003800000 */
[----:B------:R-:W1:Y:S01]  /*b090*/  S2R R7, SR_CgaCtaId ;  /* 0x0000000000077919 */ /* 0x000e620000008800 */
[----:B------:R-:W-:Y:S01]  /*b0a0*/  MOV R6, 0x400 ;  /* 0x0000040000067802 */ /* 0x000fe20000000f00 */
[----:B------:R-:W-:-:S05]  /*b0b0*/  IMAD.MOV.U32 R8, RZ, RZ, 0x1 ;  /* 0x00000001ff087424 */ /* 0x000fca00078e00ff */
[----:B------:R-:W-:Y:S02]  /*b0c0*/  SHF.L.U32 R8, R8, 0x1f, RZ ;  /* 0x0000001f08087819 */ /* 0x000fe400000006ff */
[----:B-1----:R-:W-:-:S05]  /*b0d0*/  LEA R6, R7, R6, 0x18 ;  /* 0x0000000607067211 */ /* 0x002fca00078ec0ff */
[----:B------:R-:W-:-:S04]  /*b0e0*/  IMAD R7, R5, 0x8, R6 ;  /* 0x0000000805077824 */ /* 0x000fc800078e0206 */
[----:B------:R-:W1:Y:S02]  /*b0f0*/  SYNCS.PHASECHK.TRANS64.TRYWAIT P0, [R7+URZ+0x30860], R8 ;  /* 0x03086008070075a7 */ /* 0x000e64000800017f */
[----:B-1----:R-:W-:Y:S05]  /*b100*/  @!P0 BRA `(.L_x_103) ;  /* 0x0000001800048947 */ /* 0x002fea0003800000 */
.L_x_153:
        /* <DEDUP_REMOVED lines=8> */
.L_x_104:
[----:B------:R-:W-:-:S04]  /*b190*/  LOP3.LUT P0, RZ, R0, 0x1f, RZ, 0xc0, !PT ;  /* 0x0000001f00ff7812 */ /* 0x000fc8000780c0ff */
[----:B------:R-:W-:-:S13]  /*b1a0*/  PLOP3.LUT P0, PT, P0, P2, PT, 0x2a, 0x0 ;  /* 0x000000000000781c */ /* 0x000fda0000704572 */
[----:B------:R-:W-:Y:S05]  /*b1b0*/  @P0 BRA `(.L_x_105) ;  /* 0x0000000000040947 */ /* 0x000fea0003800000 */
[----:B------:R-:W-:Y:S01]  /*b1c0*/  BPT.TRAP 0x1 ;  /* 0x000000040000795c */ /* 0x000fe20000300000 */
.L_x_105:
[----:B------:R-:W-:Y:S01]  /*b1d0*/  R2UR UR4, R6 ;  /* 0x00000000060472ca */ /* 0x000fe200000e0000 */
[----:B------:R-:W-:Y:S01]  /*b1e0*/  ULDC.64 UR6, c[0x0][0x198] ;  /* 0x0000660000067ab9 */ /* 0x000fe20000000a00 */
[----:B------:R-:W-:Y:S01]  /*b1f0*/  R2UR UR17, R7 ;  /* 0x00000000071172ca */ /* 0x000fe200000e0000 */
[----:B------:R-:W-:Y:S01]  /*b200*/  UIADD3 UR6, UP0, UR6, 0x1f0, URZ ;  /* 0x000001f006067890 */ /* 0x000fe2000ff1e03f */
[C---:B------:R-:W-:Y:S01]  /*b210*/  R2UR UR16, R5.reuse ;  /* 0x00000000051072ca */ /* 0x040fe200000e0000 */
[----:B------:R-:W-:Y:S01]  /*b220*/  UMOV UR8, 0x0 ;  /* 0x0000000000087882 */ /* 0x000fe20000000000 */
[----:B------:R-:W-:Y:S01]  /*b230*/  R2UR UR19, R10 ;  /* 0x000000000a1372ca */ /* 0x000fe200000e0000 */
[----:B------:R-:W-:Y:S01]  /*b240*/  UIADD3.X UR7, URZ, UR7, URZ, UP0, !UPT ;  /* 0x000000073f077290 */ /* 0x000fe200087fe43f */
[----:B------:R-:W-:Y:S01]  /*b250*/  VIADD R5, R5, 0x1 ;  /* 0x0000000105057836 */ /* 0x000fe20000000000 */
[----:B------:R-:W-:Y:S01]  /*b260*/  UMOV UR9, 0x10000000 ;  /* 0x1000000000097882 */ /* 0x000fe20000000000 */
[----:B------:R-:W-:-:S03]  /*b270*/  UMOV UR18, URZ ;  /* 0x0000003f00127c82 */ /* 0x000fc60008000000 */
[C---:B------:R-:W-:Y:S02]  /*b280*/  ISETP.NE.AND P4, PT, R5.reuse, 0x4, PT ;  /* 0x000000040500780c */ /* 0x040fe40003f85270 */
[----:B------:R-:W-:Y:S01]  /*b290*/  UIADD3 UR17, UR17, 0x30840, URZ ;  /* 0x0003084011117890 */ /* 0x000fe2000fffe03f */
[C---:B------:R-:W-:Y:S01]  /*b2a0*/  ISETP.NE.AND P0, PT, R5.reuse, 0x4, PT ;  /* 0x000000040500780c */ /* 0x040fe20003f05270 */
[----:B------:R-:W-:Y:S01]  /*b2b0*/  ULEA UR16, UR16, UR4, 0xd ;  /* 0x0000000410107291 */ /* 0x000fe2000f8e683f */
[----:B------:R-:W-:Y:S01]  /*b2c0*/  SEL R5, R5, RZ, P4 ;  /* 0x000000ff05057207 */ /* 0x000fe20002000000 */
[----:B------:R-:W-:Y:S01]  /*b2d0*/  UIADD3 UR19, UR11, UR19, URZ ;  /* 0x000000130b137290 */ /* 0x000fe2000fffe03f */
[----:B------:R-:W-:-:S08]  /*b2e0*/  SEL R6, RZ, 0x1, !P0 ;  /* 0x00000001ff067807 */ /* 0x000fd00004000000 */
[----:B------:R1:W-:Y:S02]  /*b2f0*/  UTMALDG.4D [UR16], [UR6], desc[UR8] ;  /* 0x00000810060075b4 */ /* 0x0003e40008019000 */
[----:B-1----:R-:W-:Y:S01]  /*b300*/  NOP ;  /* 0x0000000000007918 */ /* 0x002fe20000000000 */
.L_x_102:
[----:B------:R-:W-:Y:S05]  /*b310*/  BSYNC B0 ;  /* 0x0000000000007941 */ /* 0x000fea0003800000 */
.L_x_101:
[----:B------:R-:W-:Y:S01]  /*b320*/  ISETP.LT.OR P0, PT, R3, 0x3, !P3 ;  /* 0x000000030300780c */ /* 0x000fe20005f01670 */
[----:B------:R-:W-:-:S12]  /*b330*/  BSSY B0, `(.L_x_106) ;  /* 0x0000025000007945 */ /* 0x000fd80003800000 */
[----:B------:R-:W-:Y:S05]  /*b340*/  @P0 BRA `(.L_x_107) ;  /* 0x00000000008c0947 */ /* 0x000fea0003800000 */
        /* <DEDUP_REMOVED lines=8> */
.L_x_154:
        /* <DEDUP_REMOVED lines=8> */
.L_x_109:
[----:B------:R-:W-:-:S04]  /*b450*/  LOP3.LUT P0, RZ, R0, 0x1f, RZ, 0xc0, !PT ;  /* 0x0000001f00ff7812 */ /* 0x000fc8000780c0ff */
[----:B------:R-:W-:-:S13]  /*b460*/  PLOP3.LUT P0, PT, P0, P2, PT, 0x2a, 0x0 ;  /* 0x000000000000781c */ /* 0x000fda0000704572 */
[----:B------:R-:W-:Y:S05]  /*b470*/  @P0 BRA `(.L_x_110) ;  /* 0x0000000000040947 */ /* 0x000fea0003800000 */
[----:B------:R-:W-:Y:S01]  /*b480*/  BPT.TRAP 0x1 ;  /* 0x000000040000795c */ /* 0x000fe20000300000 */
.L_x_110:
[----:B------:R-:W-:Y:S01]  /*b490*/  IMAD R9, R4, 0x4000, R9 ;  /* 0x0000400004097824 */ /* 0x000fe200078e0209 */
[----:B------:R-:W-:Y:S01]  /*b4a0*/  R2UR UR17, R7 ;  /* 0x00000000071172ca */ /* 0x000fe200000e0000 */
[----:B------:R-:W-:Y:S01]  /*b4b0*/  ULDC.64 UR6, c[0x0][0x198] ;  /* 0x0000660000067ab9 */ /* 0x000fe20000000a00 */
[----:B------:R-:W-:Y:S01]  /*b4c0*/  R2UR UR19, R2 ;  /* 0x00000000021372ca */ /* 0x000fe200000e0000 */
[----:B------:R-:W-:Y:S01]  /*b4d0*/  UIADD3 UR6, UP0, UR6, 0x3f0, URZ ;  /* 0x000003f006067890 */ /* 0x000fe2000ff1e03f */
[----:B------:R-:W-:Y:S01]  /*b4e0*/  R2UR UR16, R9 ;  /* 0x00000000091072ca */ /* 0x000fe200000e0000 */
[----:B------:R-:W-:Y:S01]  /*b4f0*/  UMOV UR8, 0x0 ;  /* 0x0000000000087882 */ /* 0x000fe20000000000 */
[----:B------:R-:W-:Y:S01]  /*b500*/  UMOV UR9, 0x10000000 ;  /* 0x1000000000097882 */ /* 0x000fe20000000000 */
[----:B------:R-:W-:Y:S01]  /*b510*/  UIADD3.X UR7, URZ, UR7, URZ, UP0, !UPT ;  /* 0x000000073f077290 */ /* 0x000fe200087fe43f */
[----:B------:R-:W-:-:S05]  /*b520*/  UMOV UR18, URZ ;  /* 0x0000003f00127c82 */ /* 0x000fca0008000000 */
[----:B------:R-:W-:Y:S02]  /*b530*/  UIADD3 UR17, UR17, 0x30800, URZ ;  /* 0x0003080011117890 */ /* 0x000fe4000fffe03f */
[----:B------:R-:W-:Y:S02]  /*b540*/  USHF.L.U32 UR19, UR19, 0x7, URZ ;  /* 0x0000000713137899 */ /* 0x000fe4000800063f */
[----:B------:R-:W-:-:S09]  /*b550*/  UIADD3 UR16, UR16, 0x10000, URZ ;  /* 0x0001000010107890 */ /* 0x000fd2000fffe03f */
[----:B------:R1:W-:Y:S02]  /*b560*/  UTMALDG.4D [UR16], [UR6], desc[UR8] ;  /* 0x00000810060075b4 */ /* 0x0003e40008019000 */
[----:B-1----:R-:W-:Y:S01]  /*b570*/  NOP ;  /* 0x0000000000007918 */ /* 0x002fe20000000000 */
.L_x_107:
[----:B------:R-:W-:Y:S05]  /*b580*/  BSYNC B0 ;  /* 0x0000000000007941 */ /* 0x000fea0003800000 */
.L_x_106:
[----:B------:R-:W-:Y:S01]  /*b590*/  ISETP.LT.OR P0, PT, R3, 0x4, !P3 ;  /* 0x000000040300780c */ /* 0x000fe20005f01670 */
[----:B------:R-:W-:-:S12]  /*b5a0*/  BSSY B0, `(.L_x_111) ;  /* 0x0000018000007945 */ /* 0x000fd80003800000 */
[----:B------:R-:W-:Y:S05]  /*b5b0*/  @P0 BRA `(.L_x_112) ;  /* 0x0000000000580947 */ /* 0x000fea0003800000 */
[----:B------:R-:W1:Y:S01]  /*b5c0*/  S2R R8, SR_CgaCtaId ;  /* 0x0000000000087919 */ /* 0x000e620000008800 */
[----:B------:R-:W-:Y:S01]  /*b5d0*/  MOV R7, 0x400 ;  /* 0x0000040000077802 */ /* 0x000fe20000000f00 */
[----:B------:R-:W-:Y:S01]  /*b5e0*/  ULDC.64 UR6, c[0x0][0x198] ;  /* 0x0000660000067ab9 */ /* 0x000fe20000000a00 */
[C---:B------:R-:W-:Y:S01]  /*b5f0*/  R2UR UR26, R2.reuse ;  /* 0x00000000021a72ca */ /* 0x040fe200000e0000 */
[----:B------:R-:W-:Y:S01]  /*b600*/  UIADD3 UR6, UP0, UR6, 0x5f0, URZ ;  /* 0x000005f006067890 */ /* 0x000fe2000ff1e03f */
[----:B------:R-:W-:Y:S01]  /*b610*/  VIADD R2, R2, 0x1 ;  /* 0x0000000102027836 */ /* 0x000fe20000000000 */
[----:B------:R-:W-:Y:S01]  /*b620*/  UMOV UR8, 0x0 ;  /* 0x0000000000087882 */ /* 0x000fe20000000000 */
[----:B------:R-:W-:Y:S01]  /*b630*/  UMOV UR9, 0x10000000 ;  /* 0x1000000000097882 */ /* 0x000fe20000000000 */
[----:B------:R-:W-:Y:S01]  /*b640*/  UIADD3.X UR7, URZ, UR7, URZ, UP0, !UPT ;  /* 0x000000073f077290 */ /* 0x000fe200087fe43f */
[----:B------:R-:W-:Y:S01]  /*b650*/  UMOV UR27, UR20 ;  /* 0x00000014001b7c82 */ /* 0x000fe20008000000 */
[----:B------:R-:W-:-:S06]  /*b660*/  UMOV UR28, UR21 ;  /* 0x00000015001c7c82 */ /* 0x000fcc0008000000 */
[----:B------:R-:W-:Y:S01]  /*b670*/  USHF.L.U32 UR26, UR26, 0x7, URZ ;  /* 0x000000071a1a7899 */ /* 0x000fe2000800063f */
[----:B-1----:R-:W-:-:S05]  /*b680*/  LEA R7, R8, R7, 0x18 ;  /* 0x0000000708077211 */ /* 0x002fca00078ec0ff */
[C-C-:B------:R-:W-:Y:S02]  /*b690*/  IMAD R8, R4.reuse, 0x8, R7.reuse ;  /* 0x0000000804087824 */ /* 0x140fe400078e0207 */
[C---:B------:R-:W-:Y:S02]  /*b6a0*/  IMAD R7, R4.reuse, 0x200, R7 ;  /* 0x0000020004077824 */ /* 0x040fe400078e0207 */
[----:B------:R-:W-:Y:S01]  /*b6b0*/  VIADD R4, R4, 0x1 ;  /* 0x0000000104047836 */ /* 0x000fe20000000000 */
[----:B------:R-:W-:Y:S02]  /*b6c0*/  R2UR UR25, R8 ;  /* 0x00000000081972ca */ /* 0x000fe400000e0000 */
[----:B------:R-:W-:-:S11]  /*b6d0*/  R2UR UR24, R7 ;  /* 0x00000000071872ca */ /* 0x000fd600000e0000 */
[----:B------:R-:W-:Y:S02]  /*b6e0*/  UIADD3 UR25, UR25, 0x30800, URZ ;  /* 0x0003080019197890 */ /* 0x000fe4000fffe03f */
[----:B------:R-:W-:-:S09]  /*b6f0*/  UIADD3 UR24, UR24, 0x30000, URZ ;  /* 0x0003000018187890 */ /* 0x000fd2000fffe03f */
[----:B------:R1:W-:Y:S02]  /*b700*/  UTMALDG.3D [UR24], [UR6], desc[UR8] ;  /* 0x00000818060075b4 */ /* 0x0003e40008011000 */
[----:B-1----:R-:W-:Y:S01]  /*b710*/  NOP ;  /* 0x0000000000007918 */ /* 0x002fe20000000000 */
.L_x_112:
[----:B------:R-:W-:Y:S05]  /*b720*/  BSYNC B0 ;  /* 0x0000000000007941 */ /* 0x000fea0003800000 */
.L_x_111:
[----:B------:R-:W-:Y:S04]  /*b730*/  BSSY B0, `(.L_x_113) ;  /* 0x0000024000007945 */ /* 0x000fe80003800000 */
[----:B------:R-:W-:Y:S05]  /*b740*/  @!P3 BRA `(.L_x_114) ;  /* 0x000000000088b947 */ /* 0x000fea0003800000 */
[----:B------:R-:W1:Y:S01]  /*b750*/  S2R R8, SR_CgaCtaId ;  /* 0x0000000000087919 */ /* 0x000e620000008800 */
[----:B------:R-:W-:Y:S02]  /*b760*/  MOV R7, 0x400 ;  /* 0x0000040000077802 */ /* 0x000fe40000000f00 */
[----:B------:R-:W-:Y:S02]  /*b770*/  SHF.L.U32 R6, R6, 0x1f, RZ ;  /* 0x0000001f06067819 */ /* 0x000fe400000006ff */
[----:B-1----:R-:W-:-:S05]  /*b780*/  LEA R8, R8, R7, 0x18 ;  /* 0x0000000708087211 */ /* 0x002fca00078ec0ff */
[----:B------:R-:W-:-:S04]  /*b790*/  IMAD R7, R5, 0x8, R8 ;  /* 0x0000000805077824 */ /* 0x000fc800078e0208 */
[----:B------:R-:W1:Y:S02]  /*b7a0*/  SYNCS.PHASECHK.TRANS64.TRYWAIT P0, [R7+URZ+0x30860], R6 ;  /* 0x03086006070075a7 */ /* 0x000e64000800017f */
[----:B-1----:R-:W-:Y:S05]  /*b7b0*/  @!P0 BRA `(.L_x_115) ;  /* 0x0000001000808947 */ /* 0x002fea0003800000 */
.L_x_155:
        /* <DEDUP_REMOVED lines=8> */
.L_x_116:
[----:B------:R-:W-:-:S04]  /*b840*/  LOP3.LUT P0, RZ, R0, 0x1f, RZ, 0xc0, !PT ;  /* 0x0000001f00ff7812 */ /* 0x000fc8000780c0ff */
[----:B------:R-:W-:-:S13]  /*b850*/  PLOP3.LUT P0, PT, P0, P2, PT, 0x2a, 0x0 ;  /* 0x000000000000781c */ /* 0x000fda0000704572 */
[----:B------:R-:W-:Y:S05]  /*b860*/  @P0 BRA `(.L_x_117) ;  /* 0x0000000000040947 */ /* 0x000fea0003800000 */
[----:B------:R-:W-:Y:S01]  /*b870*/  BPT.TRAP 0x1 ;  /* 0x000000040000795c */ /* 0x000fe20000300000 */
.L_x_117:
[----:B------:R-:W-:Y:S01]  /*b880*/  R2UR UR16, R5 ;  /* 0x00000000051072ca */ /* 0x000fe200000e0000 */
[----:B------:R-:W-:Y:S01]  /*b890*/  ULDC.64 UR6, c[0x0][0x198] ;  /* 0x0000660000067ab9 */ /* 0x000fe20000000a00 */
[----:B------:R-:W-:Y:S01]  /*b8a0*/  R2UR UR4, R8 ;  /* 0x00000000080472ca */ /* 0x000fe200000e0000 */
[----:B------:R-:W-:Y:S01]  /*b8b0*/  UIADD3 UR6, UP0, UR6, 0x2f0, URZ ;  /* 0x000002f006067890 */ /* 0x000fe2000ff1e03f */
[----:B------:R-:W-:Y:S01]  /*b8c0*/  R2UR UR19, R10 ;  /* 0x000000000a1372ca */ /* 0x000fe200000e0000 */
[----:B------:R-:W-:Y:S01]  /*b8d0*/  UMOV UR8, 0x0 ;  /* 0x0000000000087882 */ /* 0x000fe20000000000 */
[----:B------:R-:W-:Y:S01]  /*b8e0*/  R2UR UR17, R7 ;  /* 0x00000000071172ca */ /* 0x000fe200000e0000 */
[----:B------:R-:W-:Y:S01]  /*b8f0*/  UIADD3.X UR7, URZ, UR7, URZ, UP0, !UPT ;  /* 0x000000073f077290 */ /* 0x000fe200087fe43f */
[----:B------:R-:W-:Y:S01]  /*b900*/  UMOV UR9, 0x10000000 ;  /* 0x1000000000097882 */ /* 0x000fe20000000000 */
[----:B------:R-:W-:-:S06]  /*b910*/  UMOV UR18, URZ ;  /* 0x0000003f00127c82 */ /* 0x000fcc0008000000 */
[----:B------:R-:W-:Y:S02]  /*b920*/  ULEA UR16, UR16, UR4, 0xd ;  /* 0x0000000410107291 */ /* 0x000fe4000f8e683f */
[----:B------:R-:W-:Y:S02]  /*b930*/  UIADD3 UR19, UR11, UR19, URZ ;  /* 0x000000130b137290 */ /* 0x000fe4000fffe03f */
[----:B------:R-:W-:-:S09]  /*b940*/  UIADD3 UR17, UR17, 0x30840, URZ ;  /* 0x0003084011117890 */ /* 0x000fd2000fffe03f */
[----:B------:R1:W-:Y:S02]  /*b950*/  UTMALDG.4D [UR16], [UR6], desc[UR8] ;  /* 0x00000810060075b4 */ /* 0x0003e40008019000 */
[----:B-1----:R-:W-:Y:S01]  /*b960*/  NOP ;  /* 0x0000000000007918 */ /* 0x002fe20000000000 */
.L_x_114:
[----:B------:R-:W-:Y:S05]  /*b970*/  BSYNC B0 ;  /* 0x0000000000007941 */ /* 0x000fea0003800000 */
.L_x_113:
[----:B------:R-:W-:-:S13]  /*b980*/  ISETP.GE.AND P0, PT, R3, 0x5, PT ;  /* 0x000000050300780c */ /* 0x000fda0003f06270 */
[----:B------:R-:W-:Y:S05]  /*b990*/  @!P0 EXIT ;  /* 0x000000000000894d */ /* 0x000fea0003800000 */
[----:B------:R-:W-:Y:S01]  /*b9a0*/  IMAD.U32 R6, RZ, RZ, UR5 ;  /* 0x00000005ff067e24 */ /* 0x000fe2000f8e00ff */
[----:B------:R-:W-:Y:S01]  /*b9b0*/  LOP3.LUT P0, RZ, R0, 0x1f, RZ, 0xc0, !PT ;  /* 0x0000001f00ff7812 */ /* 0x000fe2000780c0ff */
[----:B------:R-:W-:Y:S01]  /*b9c0*/  BSSY B0, `(.L_x_118) ;  /* 0x0000097000007945 */ /* 0x000fe20003800000 */
[----:B------:R-:W-:Y:S02]  /*b9d0*/  IMAD.MOV.U32 R0, RZ, RZ, 0x1 ;  /* 0x00000001ff007424 */ /* 0x000fe400078e00ff */
[----:B------:R-:W-:Y:S02]  /*b9e0*/  PLOP3.LUT P0, PT, P0, P2, PT, 0x2a, 0x0 ;  /* 0x000000000000781c */ /* 0x000fe40000704572 */
[----:B------:R-:W-:-:S11]  /*b9f0*/  LOP3.LUT R6, R6, 0x2, RZ, 0xfc, !PT ;  /* 0x0000000206067812 */ /* 0x000fd600078efcff */
.L_x_137:
[C---:B------:R-:W-:Y:S01]  /*ba00*/  ISETP.GE.AND P4, PT, R3.reuse, 0x5, PT ;  /* 0x000000050300780c */ /* 0x040fe20003f86270 */
[----:B------:R-:W-:Y:S01]  /*ba10*/  BSSY B1, `(.L_x_119) ;  /* 0x000000f000017945 */ /* 0x000fe20003800000 */
[----:B------:R-:W-:-:S11]  /*ba20*/  VIADD R5, R3, 0xfffffffc ;  /* 0xfffffffc03057836 */ /* 0x000fd60000000000 */
[----:B------:R-:W-:Y:S05]  /*ba30*/  @!P4 BRA `(.L_x_120) ;  /* 0x000000000030c947 */ /* 0x000fea0003800000 */
[----:B------:R-:W-:-:S07]  /*ba40*/  IMAD.SHL.U32 R3, R2, 0x80, RZ ;  /* 0x0000008002037824 */ /* 0x000fce00078e00ff */
.L_x_122:
[----:B------:R-:W-:Y:S02]  /*ba50*/  VIADD R3, R3, 0x80 ;  /* 0x0000008003037836 */ /* 0x000fe40000000000 */
[----:B------:R-:W-:-:S03]  /*ba60*/  IMAD.MOV.U32 R7, RZ, RZ, R5 ;  /* 0x000000ffff077224 */ /* 0x000fc600078e0005 */
[----:B------:R-:W-:-:S13]  /*ba70*/  ISETP.LT.AND P4, PT, R3, UR11, PT ;  /* 0x0000000b03007c0c */ /* 0x000fda000bf81270 */
[----:B------:R-:W-:Y:S05]  /*ba80*/  @!P4 BRA `(.L_x_121) ;  /* 0x000000000018c947 */ /* 0x000fea0003800000 */
[----:B------:R-:W-:Y:S01]  /*ba90*/  ISETP.GT.AND P4, PT, R7, 0x4, PT ;  /* 0x000000040700780c */ /* 0x000fe20003f84270 */
[----:B------:R-:W-:Y:S02]  /*baa0*/  VIADD R2, R2, 0x1 ;  /* 0x0000000102027836 */ /* 0x000fe40000000000 */
[----:B------:R-:W-:-:S10]  /*bab0*/  VIADD R5, R5, 0xfffffffc ;  /* 0xfffffffc05057836 */ /* 0x000fd40000000000 */
[----:B------:R-:W-:Y:S05]  /*bac0*/  @P4 BRA `(.L_x_122) ;  /* 0xfffffffc00e04947 */ /* 0x000fea000383ffff */
[----:B------:R-:W-:Y:S01]  /*bad0*/  IMAD.MOV.U32 R3, RZ, RZ, R7 ;  /* 0x000000ffff037224 */ /* 0x000fe200078e0007 */
[----:B------:R-:W-:Y:S06]  /*bae0*/  BRA `(.L_x_120) ;  /* 0x0000000000047947 */ /* 0x000fec0003800000 */
.L_x_121:
[----:B------:R-:W-:-:S07]  /*baf0*/  VIADD R3, R5, 0x4 ;  /* 0x0000000405037836 */ /* 0x000fce0000000000 */
.L_x_120:
[----:B------:R-:W-:Y:S05]  /*bb00*/  BSYNC B1 ;  /* 0x0000000000017941 */ /* 0x000fea0003800000 */
.L_x_119:
[----:B------:R-:W-:Y:S01]  /*bb10*/  ISETP.LT.OR P4, PT, R3, 0x5, !P3 ;  /* 0x000000050300780c */ /* 0x000fe20005f81670 */
[----:B------:R-:W-:-:S12]  /*bb20*/  BSSY B1, `(.L_x_123) ;  /* 0x0000020000017945 */ /* 0x000fd80003800000 */
[----:B------:R-:W-:Y:S05]  /*bb30*/  @P4 BRA `(.L_x_124) ;  /* 0x0000000000784947 */ /* 0x000fea0003800000 */
[----:B------:R-:W1:Y:S01]  /*bb40*/  S2R R8, SR_CgaCtaId ;  /* 0x0000000000087919 */ /* 0x000e620000008800 */
[----:B------:R-:W-:-:S04]  /*bb50*/  MOV R7, 0x400 ;  /* 0x0000040000077802 */ /* 0x000fc80000000f00 */
[----:B-1----:R-:W-:Y:S02]  /*bb60*/  LEA R9, R8, R7, 0x18 ;  /* 0x0000000708097211 */ /* 0x002fe400078ec0ff */
[----:B------:R-:W-:-:S03]  /*bb70*/  SHF.L.U32 R7, R0, 0x1f, RZ ;  /* 0x0000001f00077819 */ /* 0x000fc600000006ff */
[----:B------:R-:W-:-:S04]  /*bb80*/  IMAD R8, R4, 0x8, R9 ;  /* 0x0000000804087824 */ /* 0x000fc800078e0209 */
[----:B------:R-:W1:Y:S02]  /*bb90*/  SYNCS.PHASECHK.TRANS64.TRYWAIT P4, [R8+URZ+0x30820], R7 ;  /* 0x03082007080075a7 */ /* 0x000e64000808017f */
[----:B-1----:R-:W-:Y:S05]  /*bba0*/  @!P4 BRA `(.L_x_125) ;  /* 0x0000000c0098c947 */ /* 0x002fea0003800000 */
.L_x_156:
[----:B-1----:R-:W-:-:S04]  /*bbb0*/  @P2 IMAD.MOV.U32 R7, RZ, RZ, 0x4200 ;  /* 0x00004200ff072424 */ /* 0x002fc800078e00ff */
[----:B------:R1:W-:Y:S02]  /*bbc0*/  @P2 SYNCS.ARRIVE.TRANS64 RZ, [R8+URZ+0x30800], R7 ;  /* 0x0308000708ff29a7 */ /* 0x0003e4000800003f */
[----:B-1----:R-:W-:-:S04]  /*bbd0*/  PRMT R7, R6, 0x9910, RZ ;  /* 0x0000991006077816 */ /* 0x002fc800000000ff */
[----:B------:R-:W-:-:S13]  /*bbe0*/  ISETP.NE.AND P4, PT, R7, 0x2, PT ;  /* 0x000000020700780c */ /* 0x000fda0003f85270 */
[----:B------:R-:W-:Y:S05]  /*bbf0*/  @P4 BRA `(.L_x_126) ;  /* 0x0000000000044947 */ /* 0x000fea0003800000 */
[----:B------:R-:W-:Y:S01]  /*bc00*/  BPT.TRAP 0x1 ;  /* 0x000000040000795c */ /* 0x000fe20000300000 */
.L_x_126:
[----:B------:R-:W-:Y:S05]  /*bc10*/  @P0 BRA `(.L_x_127) ;  /* 0x0000000000040947 */ /* 0x000fea0003800000 */
[----:B------:R-:W-:Y:S01]  /*bc20*/  BPT.TRAP 0x1 ;  /* 0x000000040000795c */ /* 0x000fe20000300000 */
.L_x_127:
        /* <DEDUP_REMOVED lines=15> */
.L_x_124:
[----:B------:R-:W-:Y:S05]  /*bd20*/  BSYNC B1 ;  /* 0x0000000000017941 */ /* 0x000fea0003800000 */
.L_x_123:
[C---:B------:R-:W-:Y:S01]  /*bd30*/  ISETP.LT.OR P4, PT, R3.reuse, 0x6, !P3 ;  /* 0x000000060300780c */ /* 0x040fe20005f81670 */
[----:B------:R-:W-:Y:S01]  /*bd40*/  BSSY B1, `(.L_x_128) ;  /* 0x000001c000017945 */ /* 0x000fe20003800000 */
[----:B------:R-:W-:-:S11]  /*bd50*/  ISETP.LT.OR P5, PT, R3, 0x7, !P3 ;  /* 0x000000070300780c */ /* 0x000fd60005fa1670 */
[----:B------:R-:W-:Y:S05]  /*bd60*/  @P4 BRA `(.L_x_129) ;  /* 0x0000000000644947 */ /* 0x000fea0003800000 */
[----:B------:R-:W1:Y:S01]  /*bd70*/  S2R R8, SR_CgaCtaId ;  /* 0x0000000000087919 */ /* 0x000e620000008800 */
[----:B------:R-:W-:Y:S01]  /*bd80*/  MOV R7, 0x400 ;  /* 0x0000040000077802 */ /* 0x000fe20000000f00 */
[----:B------:R-:W-:Y:S01]  /*bd90*/  ULDC.64 UR6, c[0x0][0x198] ;  /* 0x0000660000067ab9 */ /* 0x000fe20000000a00 */
[----:B------:R-:W-:Y:S01]  /*bda0*/  R2UR UR26, R2 ;  /* 0x00000000021a72ca */ /* 0x000fe200000e0000 */
[----:B------:R-:W-:Y:S01]  /*bdb0*/  UIADD3 UR6, UP0, UR6, 0x4f0, URZ ;  /* 0x000004f006067890 */ /* 0x000fe2000ff1e03f */
[----:B------:R-:W-:Y:S01]  /*bdc0*/  UMOV UR8, 0x0 ;  /* 0x0000000000087882 */ /* 0x000fe20000000000 */
[----:B------:R-:W-:Y:S02]  /*bdd0*/  UMOV UR9, 0x10000000 ;  /* 0x1000000000097882 */ /* 0x000fe40000000000 */
        /* <DEDUP_REMOVED lines=9> */
[----:B------:R-:W-:Y:S02]  /*be70*/  R2UR UR24, R7 ;  /* 0x00000000071872ca */ /* 0x000fe400000e0000 */
[----:B------:R-:W-:-:S04]  /*be80*/  ISETP.NE.AND P4, PT, R4, 0x4, PT ;  /* 0x000000040400780c */ /* 0x000fc80003f85270 */
[----:B------:R-:W-:Y:S02]  /*be90*/  SEL R7, RZ, 0x1, P4 ;  /* 0x00000001ff077807 */ /* 0x000fe40002000000 */
[----:B------:R-:W-:Y:S02]  /*bea0*/  SEL R4, R4, RZ, P4 ;  /* 0x000000ff04047207 */ /* 0x000fe40002000000 */
[----:B------:R-:W-:Y:S01]  /*beb0*/  LOP3.LUT R0, R0, R7, RZ, 0x3c, !PT ;  /* 0x0000000700007212 */ /* 0x000fe200078e3cff */
[----:B------:R-:W-:Y:S02]  /*bec0*/  UIADD3 UR25, UR25, 0x30800, URZ ;  /* 0x0003080019197890 */ /* 0x000fe4000fffe03f */
[----:B------:R-:W-:-:S09]  /*bed0*/  UIADD3 UR24, UR24, 0x30000, URZ ;  /* 0x0003000018187890 */ /* 0x000fd2000fffe03f */
[----:B------:R1:W-:Y:S02]  /*bee0*/  UTMALDG.3D [UR24], [UR6], desc[UR8] ;  /* 0x00000818060075b4 */ /* 0x0003e40008011000 */
[----:B-1----:R-:W-:Y:S01]  /*bef0*/  NOP ;  /* 0x0000000000007918 */ /* 0x002fe20000000000 */
.L_x_129:
[----:B------:R-:W-:Y:S05]  /*bf00*/  BSYNC B1 ;  /* 0x0000000000017941 */ /* 0x000fea0003800000 */
.L_x_128:
[----:B------:R-:W-:Y:S04]  /*bf10*/  BSSY B1, `(.L_x_130) ;  /* 0x0000020000017945 */ /* 0x000fe80003800000 */
[----:B------:R-:W-:Y:S05]  /*bf20*/  @P5 BRA `(.L_x_131) ;  /* 0x0000000000785947 */ /* 0x000fea0003800000 */
[----:B------:R-:W1:Y:S01]  /*bf30*/  S2R R8, SR_CgaCtaId ;  /* 0x0000000000087919 */ /* 0x000e620000008800 */
[----:B------:R-:W-:Y:S02]  /*bf40*/  MOV R7, 0x400 ;  /* 0x0000040000077802 */ /* 0x000fe40000000f00 */
[----:B------:R-:W-:Y:S02]  /*bf50*/  SHF.L.U32 R9, R0, 0x1f, RZ ;  /* 0x0000001f00097819 */ /* 0x000fe400000006ff */
[----:B-1----:R-:W-:-:S05]  /*bf60*/  LEA R7, R8, R7, 0x18 ;  /* 0x0000000708077211 */ /* 0x002fca00078ec0ff */
[----:B------:R-:W-:-:S04]  /*bf70*/  IMAD R8, R4, 0x8, R7 ;  /* 0x0000000804087824 */ /* 0x000fc800078e0207 */
[----:B------:R-:W1:Y:S02]  /*bf80*/  SYNCS.PHASECHK.TRANS64.TRYWAIT P4, [R8+URZ+0x30820], R9 ;  /* 0x03082009080075a7 */ /* 0x000e64000808017f */
[----:B-1----:R-:W-:Y:S05]  /*bf90*/  @!P4 BRA `(.L_x_132) ;  /* 0x0000000800b0c947 */ /* 0x002fea0003800000 */
.L_x_157:
[----:B-1----:R-:W-:-:S04]  /*bfa0*/  @P1 IMAD.MOV.U32 R9, RZ, RZ, 0x4200 ;  /* 0x00004200ff091424 */ /* 0x002fc800078e00ff */
[----:B------:R1:W-:Y:S02]  /*bfb0*/  @P1 SYNCS.ARRIVE.TRANS64 RZ, [R8+URZ+0x30800], R9 ;  /* 0x0308000908ff19a7 */ /* 0x0003e4000800003f */
[----:B-1----:R-:W-:-:S04]  /*bfc0*/  PRMT R9, R6, 0x9910, RZ ;  /* 0x0000991006097816 */ /* 0x002fc800000000ff */
[----:B------:R-:W-:-:S13]  /*bfd0*/  ISETP.NE.AND P4, PT, R9, 0x2, PT ;  /* 0x000000020900780c */ /* 0x000fda0003f85270 */
[----:B------:R-:W-:Y:S05]  /*bfe0*/  @P4 BRA `(.L_x_133) ;  /* 0x0000000000044947 */ /* 0x000fea0003800000 */
[----:B------:R-:W-:Y:S01]  /*bff0*/  BPT.TRAP 0x1 ;  /* 0x000000040000795c */ /* 0x000fe20000300000 */
.L_x_133:
[----:B------:R-:W-:Y:S05]  /*c000*/  @P0 BRA `(.L_x_134) ;  /* 0x0000000000040947 */ /* 0x000fea0003800000 */
[----:B------:R-:W-:Y:S01]  /*c010*/  BPT.TRAP 0x1 ;  /* 0x000000040000795c */ /* 0x000fe20000300000 */
.L_x_134:
        /* <DEDUP_REMOVED lines=15> */
.L_x_131:
[----:B------:R-:W-:Y:S05]  /*c110*/  BSYNC B1 ;  /* 0x0000000000017941 */ /* 0x000fea0003800000 */
.L_x_130:
        /* <DEDUP_REMOVED lines=29> */
.L_x_136:
[----:B------:R-:W-:Y:S05]  /*c2f0*/  BSYNC B1 ;  /* 0x0000000000017941 */ /* 0x000fea0003800000 */
.L_x_135:
[----:B------:R-:W-:Y:S01]  /*c300*/  ISETP.GT.AND P4, PT, R5, 0x4, PT ;  /* 0x000000040500780c */ /* 0x000fe20003f84270 */
[----:B------:R-:W-:-:S12]  /*c310*/  IMAD.MOV.U32 R3, RZ, RZ, R5 ;  /* 0x000000ffff037224 */ /* 0x000fd800078e0005 */
[----:B------:R-:W-:Y:S05]  /*c320*/  @P4 BRA `(.L_x_137) ;  /* 0xfffffff400b44947 */ /* 0x000fea000383ffff */
[----:B------:R-:W-:Y:S05]  /*c330*/  BSYNC B0 ;  /* 0x0000000000007941 */ /* 0x000fea0003800000 */
.L_x_118:
[----:B------:R-:W-:Y:S05]  /*c340*/  EXIT ;  /* 0x000000000000794d */ /* 0x000fea0003800000 */
.L_x_15:
[----:B--2---:R-:W-:-:S04]  /*c350*/  IMAD.U32 R3, RZ, RZ, UR7 ;  /* 0x00000007ff037e24 */ /* 0x004fc8000f8e00ff */
[----:B------:R2:W3:Y:S03]  /*c360*/  SYNCS.PHASECHK.TRANS64.TRYWAIT P1, [R3+URZ+0x30840], R2 ;  /* 0x03084002030075a7 */ /* 0x0004e6000802017f */
[----:B---3--:R-:W-:Y:S05]  /*c370*/  @!P1 NANOSLEEP.SYNCS 0x989680 ;  /* 0x009896800000995d */ /* 0x008fea0003900000 */
[----:B------:R-:W3:Y:S02]  /*c380*/  @!P1 SYNCS.PHASECHK.TRANS64 P1, [R3+URZ+0x30840], R2 ;  /* 0x03084002030095a7 */ /* 0x000ee4000802007f */
[----:B---3--:R-:W-:Y:S05]  /*c390*/  @!P1 BRA `(.L_x_15) ;  /* 0xfffffffc00ec9947 */ /* 0x008fea000383ffff */
[----:B------:R-:W-:Y:S05]  /*c3a0*/  BRA `(.L_x_138) ;  /* 0xffffff4800a07947 */ /* 0x000fea000383ffff */
.L_x_17:
[----:B--2---:R-:W-:-:S04]  /*c3b0*/  IMAD.U32 R5, RZ, RZ, UR7 ;  /* 0x00000007ff057e24 */ /* 0x004fc8000f8e00ff */
[----:B------:R2:W3:Y:S03]  /*c3c0*/  SYNCS.PHASECHK.TRANS64.TRYWAIT P1, [R5+URZ+0x30848], R2 ;  /* 0x03084802050075a7 */ /* 0x0004e6000802017f */
[----:B---3--:R-:W-:Y:S05]  /*c3d0*/  @!P1 NANOSLEEP.SYNCS 0x989680 ;  /* 0x009896800000995d */ /* 0x008fea0003900000 */
[----:B------:R-:W3:Y:S02]  /*c3e0*/  @!P1 SYNCS.PHASECHK.TRANS64 P1, [R5+URZ+0x30848], R2 ;  /* 0x03084802050095a7 */ /* 0x000ee4000802007f */
[----:B---3--:R-:W-:Y:S05]  /*c3f0*/  @!P1 BRA `(.L_x_17) ;  /* 0xfffffffc00ec9947 */ /* 0x008fea000383ffff */
[----:B------:R-:W-:Y:S05]  /*c400*/  BRA `(.L_x_139) ;  /* 0xffffff4800ac7947 */ /* 0x000fea000383ffff */
.L_x_22:
[----:B-1----:R-:W-:-:S04]  /*c410*/  IMAD.U32 R7, RZ, RZ, UR14 ;  /* 0x0000000eff077e24 */ /* 0x002fc8000f8e00ff */
[----:B------:R1:W2:Y:S03]  /*c420*/  SYNCS.PHASECHK.TRANS64.TRYWAIT P1, [R7+URZ+0x30800], R6 ;  /* 0x03080006070075a7 */ /* 0x0002a6000802017f */
[----:B--2---:R-:W-:Y:S05]  /*c430*/  @!P1 NANOSLEEP.SYNCS 0x989680 ;  /* 0x009896800000995d */ /* 0x004fea0003900000 */
[----:B------:R-:W2:Y:S02]  /*c440*/  @!P1 SYNCS.PHASECHK.TRANS64 P1, [R7+URZ+0x30800], R6 ;  /* 0x03080006070095a7 */ /* 0x000ea4000802007f */
[----:B--2---:R-:W-:Y:S05]  /*c450*/  @!P1 BRA `(.L_x_22) ;  /* 0xfffffffc00ec9947 */ /* 0x004fea000383ffff */
[----:B------:R-:W-:Y:S05]  /*c460*/  BRA `(.L_x_140) ;  /* 0xffffff5000147947 */ /* 0x000fea000383ffff */
.L_x_24:
[----:B-1----:R-:W-:-:S04]  /*c470*/  IMAD.U32 R7, RZ, RZ, UR15 ;  /* 0x0000000fff077e24 */ /* 0x002fc8000f8e00ff */
[----:B------:R1:W2:Y:S03]  /*c480*/  SYNCS.PHASECHK.TRANS64.TRYWAIT P1, [R7+URZ+0x30800], R6 ;  /* 0x03080006070075a7 */ /* 0x0002a6000802017f */
[----:B--2---:R-:W-:Y:S05]  /*c490*/  @!P1 NANOSLEEP.SYNCS 0x989680 ;  /* 0x009896800000995d */ /* 0x004fea0003900000 */
[----:B------:R-:W2:Y:S02]  /*c4a0*/  @!P1 SYNCS.PHASECHK.TRANS64 P1, [R7+URZ+0x30800], R6 ;  /* 0x03080006070095a7 */ /* 0x000ea4000802007f */
[----:B--2---:R-:W-:Y:S05]  /*c4b0*/  @!P1 BRA `(.L_x_24) ;  /* 0xfffffffc00ec9947 */ /* 0x004fea000383ffff */
[----:B------:R-:W-:Y:S05]  /*c4c0*/  BRA `(.L_x_141) ;  /* 0xffffff5000c07947 */ /* 0x000fea000383ffff */
.L_x_25:
[----:B-1----:R-:W-:-:S04]  /*c4d0*/  IMAD.U32 R7, RZ, RZ, UR14 ;  /* 0x0000000eff077e24 */ /* 0x002fc8000f8e00ff */
[----:B------:R1:W2:Y:S03]  /*c4e0*/  SYNCS.PHASECHK.TRANS64.TRYWAIT P1, [R7+URZ], R6 ;  /* 0x00000006070075a7 */ /* 0x0002a6000802017f */
[----:B--2---:R-:W-:Y:S05]  /*c4f0*/  @!P1 NANOSLEEP.SYNCS 0x989680 ;  /* 0x009896800000995d */ /* 0x004fea0003900000 */
[----:B------:R-:W2:Y:S02]  /*c500*/  @!P1 SYNCS.PHASECHK.TRANS64 P1, [R7+URZ], R6 ;  /* 0x00000006070095a7 */ /* 0x000ea4000802007f */
[----:B--2---:R-:W-:Y:S05]  /*c510*/  @!P1 BRA `(.L_x_25) ;  /* 0xfffffffc00ec9947 */ /* 0x004fea000383ffff */
[----:B------:R-:W-:Y:S05]  /*c520*/  BRA `(.L_x_142) ;  /* 0xffffff5c00ec7947 */ /* 0x000fea000383ffff */
.L_x_27:
[----:B-1----:R-:W-:-:S04]  /*c530*/  IMAD.U32 R19, RZ, RZ, UR14 ;  /* 0x0000000eff137e24 */ /* 0x002fc8000f8e00ff */
[----:B------:R1:W2:Y:S03]  /*c540*/  SYNCS.PHASECHK.TRANS64.TRYWAIT P1, [R19+URZ+0x308a0], R6 ;  /* 0x0308a006130075a7 */ /* 0x0002a6000802017f */
[----:B--2---:R-:W-:Y:S05]  /*c550*/  @!P1 NANOSLEEP.SYNCS 0x989680 ;  /* 0x009896800000995d */ /* 0x004fea0003900000 */
[----:B------:R-:W2:Y:S02]  /*c560*/  @!P1 SYNCS.PHASECHK.TRANS64 P1, [R19+URZ+0x308a0], R6 ;  /* 0x0308a006130095a7 */ /* 0x000ea4000802007f */
[----:B--2---:R-:W-:Y:S05]  /*c570*/  @!P1 BRA `(.L_x_27) ;  /* 0xfffffffc00ec9947 */ /* 0x004fea000383ffff */
[----:B------:R-:W-:Y:S05]  /*c580*/  BRA `(.L_x_26) ;  /* 0xffffff9000e87947 */ /* 0x000fea000383ffff */
.L_x_31:
[----:B-12---:R-:W-:-:S04]  /*c590*/  IMAD.U32 R7, RZ, RZ, UR14 ;  /* 0x0000000eff077e24 */ /* 0x006fc8000f8e00ff */
[----:B------:R1:W2:Y:S03]  /*c5a0*/  SYNCS.PHASECHK.TRANS64.TRYWAIT P1, [R7+URZ+0x30890], R6 ;  /* 0x03089006070075a7 */ /* 0x0002a6000802017f */
[----:B--2---:R-:W-:Y:S05]  /*c5b0*/  @!P1 NANOSLEEP.SYNCS 0x989680 ;  /* 0x009896800000995d */ /* 0x004fea0003900000 */
[----:B------:R-:W2:Y:S02]  /*c5c0*/  @!P1 SYNCS.PHASECHK.TRANS64 P1, [R7+URZ+0x30890], R6 ;  /* 0x03089006070095a7 */ /* 0x000ea4000802007f */
[----:B--2---:R-:W-:Y:S05]  /*c5d0*/  @!P1 BRA `(.L_x_31) ;  /* 0xfffffffc00ec9947 */ /* 0x004fea000383ffff */
[----:B------:R-:W-:Y:S05]  /*c5e0*/  BRA `(.L_x_143) ;  /* 0xffffff9800b87947 */ /* 0x000fea000383ffff */
.L_x_34:
[----:B-12---:R-:W-:-:S04]  /*c5f0*/  IMAD.U32 R7, RZ, RZ, UR14 ;  /* 0x0000000eff077e24 */ /* 0x006fc8000f8e00ff */
[----:B------:R1:W2:Y:S03]  /*c600*/  SYNCS.PHASECHK.TRANS64.TRYWAIT P1, [R7+URZ], R6 ;  /* 0x00000006070075a7 */ /* 0x0002a6000802017f */
[----:B--2---:R-:W-:Y:S05]  /*c610*/  @!P1 NANOSLEEP.SYNCS 0x989680 ;  /* 0x009896800000995d */ /* 0x004fea0003900000 */
[----:B------:R-:W2:Y:S02]  /*c620*/  @!P1 SYNCS.PHASECHK.TRANS64 P1, [R7+URZ], R6 ;  /* 0x00000006070095a7 */ /* 0x000ea4000802007f */
[----:B--2---:R-:W-:Y:S05]  /*c630*/  @!P1 BRA `(.L_x_34) ;  /* 0xfffffffc00ec9947 */ /* 0x004fea000383ffff */
[----:B------:R-:W-:Y:S05]  /*c640*/  BRA `(.L_x_144) ;  /* 0xffffff9800c87947 */ /* 0x000fea000383ffff */
.L_x_36:
[----:B-1----:R-:W-:-:S04]  /*c650*/  IMAD.U32 R7, RZ, RZ, UR18 ;  /* 0x00000012ff077e24 */ /* 0x002fc8000f8e00ff */
[----:B------:R1:W2:Y:S03]  /*c660*/  SYNCS.PHASECHK.TRANS64.TRYWAIT P2, [R7+URZ+0x30890], R6 ;  /* 0x03089006070075a7 */ /* 0x0002a6000804017f */
[----:B--2---:R-:W-:Y:S05]  /*c670*/  @!P2 NANOSLEEP.SYNCS 0x989680 ;  /* 0x009896800000a95d */ /* 0x004fea0003900000 */
[----:B------:R-:W2:Y:S02]  /*c680*/  @!P2 SYNCS.PHASECHK.TRANS64 P2, [R7+URZ+0x30890], R6 ;  /* 0x030890060700a5a7 */ /* 0x000ea4000804007f */
[----:B--2---:R-:W-:Y:S05]  /*c690*/  @!P2 BRA `(.L_x_36) ;  /* 0xfffffffc00eca947 */ /* 0x004fea000383ffff */
[----:B------:R-:W-:Y:S05]  /*c6a0*/  BRA `(.L_x_145) ;  /* 0xffffffa400887947 */ /* 0x000fea000383ffff */
.L_x_48:
[----:B--2---:R-:W-:-:S04]  /*c6b0*/  IMAD.U32 R3, RZ, RZ, UR4 ;  /* 0x00000004ff037e24 */ /* 0x004fc8000f8e00ff */
[----:B------:R2:W3:Y:S03]  /*c6c0*/  SYNCS.PHASECHK.TRANS64.TRYWAIT P0, [R3+URZ+0x30890], R0 ;  /* 0x03089000030075a7 */ /* 0x0004e6000800017f */
[----:B---3--:R-:W-:Y:S05]  /*c6d0*/  @!P0 NANOSLEEP.SYNCS 0x989680 ;  /* 0x009896800000895d */ /* 0x008fea0003900000 */
[----:B------:R-:W3:Y:S02]  /*c6e0*/  @!P0 SYNCS.PHASECHK.TRANS64 P0, [R3+URZ+0x30890], R0 ;  /* 0x03089000030085a7 */ /* 0x000ee4000800007f */
[----:B---3--:R-:W-:Y:S05]  /*c6f0*/  @!P0 BRA `(.L_x_48) ;  /* 0xfffffffc00ec8947 */ /* 0x008fea000383ffff */
[----:B------:R-:W-:Y:S05]  /*c700*/  BRA `(.L_x_146) ;  /* 0xffffffb800607947 */ /* 0x000fea000383ffff */
.L_x_50:
[----:B--2---:R-:W-:-:S04]  /*c710*/  IMAD.U32 R3, RZ, RZ, UR6 ;  /* 0x00000006ff037e24 */ /* 0x004fc8000f8e00ff */
[----:B------:R2:W3:Y:S03]  /*c720*/  SYNCS.PHASECHK.TRANS64.TRYWAIT P0, [R3+URZ+0x30890], R0 ;  /* 0x03089000030075a7 */ /* 0x0004e6000800017f */
[----:B---3--:R-:W-:Y:S05]  /*c730*/  @!P0 NANOSLEEP.SYNCS 0x989680 ;  /* 0x009896800000895d */ /* 0x008fea0003900000 */
[----:B------:R-:W3:Y:S02]  /*c740*/  @!P0 SYNCS.PHASECHK.TRANS64 P0, [R3+URZ+0x30890], R0 ;  /* 0x03089000030085a7 */ /* 0x000ee4000800007f */
[----:B---3--:R-:W-:Y:S05]  /*c750*/  @!P0 BRA `(.L_x_50) ;  /* 0xfffffffc00ec8947 */ /* 0x008fea000383ffff */
[----:B------:R-:W-:Y:S05]  /*c760*/  BRA `(.L_x_147) ;  /* 0xffffffb800787947 */ /* 0x000fea000383ffff */
.L_x_51:
[----:B--2---:R-:W-:-:S04]  /*c770*/  IMAD.U32 R3, RZ, RZ, UR4 ;  /* 0x00000004ff037e24 */ /* 0x004fc8000f8e00ff */
[----:B------:R2:W3:Y:S03]  /*c780*/  SYNCS.PHASECHK.TRANS64.TRYWAIT P0, [R3+URZ+0x308a0], R2 ;  /* 0x0308a002030075a7 */ /* 0x0004e6000800017f */
[----:B---3--:R-:W-:Y:S05]  /*c790*/  @!P0 NANOSLEEP.SYNCS 0x989680 ;  /* 0x009896800000895d */ /* 0x008fea0003900000 */
[----:B------:R-:W3:Y:S02]  /*c7a0*/  @!P0 SYNCS.PHASECHK.TRANS64 P0, [R3+URZ+0x308a0], R2 ;  /* 0x0308a002030085a7 */ /* 0x000ee4000800007f */
[----:B---3--:R-:W-:Y:S05]  /*c7b0*/  @!P0 BRA `(.L_x_51) ;  /* 0xfffffffc00ec8947 */ /* 0x008fea000383ffff */
[----:B------:R-:W-:Y:S05]  /*c7c0*/  BRA `(.L_x_148) ;  /* 0xffffffb800807947 */ /* 0x000fea000383ffff */
.L_x_71:
[----:B-1----:R-:W-:-:S04]  /*c7d0*/  IMAD.U32 R2, RZ, RZ, UR8 ;  /* 0x00000008ff027e24 */ /* 0x002fc8000f8e00ff */
[----:B------:R1:W2:Y:S03]  /*c7e0*/  SYNCS.PHASECHK.TRANS64.TRYWAIT P1, [R2+URZ+0x30880], R3 ;  /* 0x03088003020075a7 */ /* 0x0002a6000802017f */
[----:B--2---:R-:W-:Y:S05]  /*c7f0*/  @!P1 NANOSLEEP.SYNCS 0x989680 ;  /* 0x009896800000995d */ /* 0x004fea0003900000 */
[----:B------:R-:W2:Y:S02]  /*c800*/  @!P1 SYNCS.PHASECHK.TRANS64 P1, [R2+URZ+0x30880], R3 ;  /* 0x03088003020095a7 */ /* 0x000ea4000802007f */
[----:B--2---:R-:W-:Y:S05]  /*c810*/  @!P1 BRA `(.L_x_71) ;  /* 0xfffffffc00ec9947 */ /* 0x004fea000383ffff */
[----:B------:R-:W-:Y:S05]  /*c820*/  BRA `(.L_x_149) ;  /* 0xffffffc800d47947 */ /* 0x000fea000383ffff */
.L_x_86:
[----:B--2---:R2:W3:Y:S02]  /*c830*/  SYNCS.PHASECHK.TRANS64.TRYWAIT P0, [R5+URZ+0x30860], R4 ;  /* 0x03086004050075a7 */ /* 0x0044e4000800017f */
[----:B---3--:R-:W-:Y:S05]  /*c840*/  @!P0 NANOSLEEP.SYNCS 0x989680 ;  /* 0x009896800000895d */ /* 0x008fea0003900000 */
[----:B------:R-:W3:Y:S02]  /*c850*/  @!P0 SYNCS.PHASECHK.TRANS64 P0, [R5+URZ+0x30860], R4 ;  /* 0x03086004050085a7 */ /* 0x000ee4000800007f */
[----:B---3--:R-:W-:Y:S05]  /*c860*/  @!P0 BRA `(.L_x_86) ;  /* 0xfffffffc00f08947 */ /* 0x008fea000383ffff */
[----:B------:R-:W-:Y:S05]  /*c870*/  BRA `(.L_x_150) ;  /* 0xffffffe000087947 */ /* 0x000fea000383ffff */
.L_x_91:
[----:B-1----:R1:W2:Y:S02]  /*c880*/  SYNCS.PHASECHK.TRANS64.TRYWAIT P0, [R7+URZ+0x30820], R4 ;  /* 0x03082004070075a7 */ /* 0x0022a4000800017f */
[----:B--2---:R-:W-:Y:S05]  /*c890*/  @!P0 NANOSLEEP.SYNCS 0x989680 ;  /* 0x009896800000895d */ /* 0x004fea0003900000 */
[----:B------:R-:W2:Y:S02]  /*c8a0*/  @!P0 SYNCS.PHASECHK.TRANS64 P0, [R7+URZ+0x30820], R4 ;  /* 0x03082004070085a7 */ /* 0x000ea4000800007f */
[----:B--2---:R-:W-:Y:S05]  /*c8b0*/  @!P0 BRA `(.L_x_91) ;  /* 0xfffffffc00f08947 */ /* 0x004fea000383ffff */
[----:B------:R-:W-:Y:S05]  /*c8c0*/  BRA `(.L_x_151) ;  /* 0xffffffe000847947 */ /* 0x000fea000383ffff */
.L_x_98:
[----:B-1----:R1:W2:Y:S02]  /*c8d0*/  SYNCS.PHASECHK.TRANS64.TRYWAIT P0, [R6+URZ+0x30860], R7 ;  /* 0x03086007060075a7 */ /* 0x0022a4000800017f */
[----:B--2---:R-:W-:Y:S05]  /*c8e0*/  @!P0 NANOSLEEP.SYNCS 0x989680 ;  /* 0x009896800000895d */ /* 0x004fea0003900000 */
[----:B------:R-:W2:Y:S02]  /*c8f0*/  @!P0 SYNCS.PHASECHK.TRANS64 P0, [R6+URZ+0x30860], R7 ;  /* 0x03086007060085a7 */ /* 0x000ea4000800007f */
[----:B--2---:R-:W-:Y:S05]  /*c900*/  @!P0 BRA `(.L_x_98) ;  /* 0xfffffffc00f08947 */ /* 0x004fea000383ffff */
[----:B------:R-:W-:Y:S05]  /*c910*/  BRA `(.L_x_152) ;  /* 0xffffffe4005c7947 */ /* 0x000fea000383ffff */
.L_x_103:
[----:B-1----:R1:W2:Y:S02]  /*c920*/  SYNCS.PHASECHK.TRANS64.TRYWAIT P0, [R7+URZ+0x30860], R8 ;  /* 0x03086008070075a7 */ /* 0x0022a4000800017f */
[----:B--2---:R-:W-:Y:S05]  /*c930*/  @!P0 NANOSLEEP.SYNCS 0x989680 ;  /* 0x009896800000895d */ /* 0x004fea0003900000 */
[----:B------:R-:W2:Y:S02]  /*c940*/  @!P0 SYNCS.PHASECHK.TRANS64 P0, [R7+URZ+0x30860], R8 ;  /* 0x03086008070085a7 */ /* 0x000ea4000800007f */
[----:B--2---:R-:W-:Y:S05]  /*c950*/  @!P0 BRA `(.L_x_103) ;  /* 0xfffffffc00f08947 */ /* 0x004fea000383ffff */
[----:B------:R-:W-:Y:S05]  /*c960*/  BRA `(.L_x_153) ;  /* 0xffffffe400e87947 */ /* 0x000fea000383ffff */
.L_x_108:
[----:B-1----:R1:W2:Y:S02]  /*c970*/  SYNCS.PHASECHK.TRANS64.TRYWAIT P0, [R7+URZ+0x30820], R8 ;  /* 0x03082008070075a7 */ /* 0x0022a4000800017f */
[----:B--2---:R-:W-:Y:S05]  /*c980*/  @!P0 NANOSLEEP.SYNCS 0x989680 ;  /* 0x009896800000895d */ /* 0x004fea0003900000 */
[----:B------:R-:W2:Y:S02]  /*c990*/  @!P0 SYNCS.PHASECHK.TRANS64 P0, [R7+URZ+0x30820], R8 ;  /* 0x03082008070085a7 */ /* 0x000ea4000800007f */
[----:B--2---:R-:W-:Y:S05]  /*c9a0*/  @!P0 BRA `(.L_x_108) ;  /* 0xfffffffc00f08947 */ /* 0x004fea000383ffff */
[----:B------:R-:W-:Y:S05]  /*c9b0*/  BRA `(.L_x_154) ;  /* 0xffffffe800847947 */ /* 0x000fea000383ffff */
.L_x_115:
[----:B-1----:R1:W2:Y:S02]  /*c9c0*/  SYNCS.PHASECHK.TRANS64.TRYWAIT P0, [R7+URZ+0x30860], R6 ;  /* 0x03086006070075a7 */ /* 0x0022a4000800017f */
[----:B--2---:R-:W-:Y:S05]  /*c9d0*/  @!P0 NANOSLEEP.SYNCS 0x989680 ;  /* 0x009896800000895d */ /* 0x004fea0003900000 */
[----:B------:R-:W2:Y:S02]  /*c9e0*/  @!P0 SYNCS.PHASECHK.TRANS64 P0, [R7+URZ+0x30860], R6 ;  /* 0x03086006070085a7 */ /* 0x000ea4000800007f */
[----:B--2---:R-:W-:Y:S05]  /*c9f0*/  @!P0 BRA `(.L_x_115) ;  /* 0xfffffffc00f08947 */ /* 0x004fea000383ffff */
[----:B------:R-:W-:Y:S05]  /*ca00*/  BRA `(.L_x_155) ;  /* 0xffffffec006c7947 */ /* 0x000fea000383ffff */
.L_x_125:
[----:B-1----:R1:W2:Y:S02]  /*ca10*/  SYNCS.PHASECHK.TRANS64.TRYWAIT P4, [R8+URZ+0x30820], R7 ;  /* 0x03082007080075a7 */ /* 0x0022a4000808017f */
[----:B--2---:R-:W-:Y:S05]  /*ca20*/  @!P4 NANOSLEEP.SYNCS 0x989680 ;  /* 0x009896800000c95d */ /* 0x004fea0003900000 */
[----:B------:R-:W2:Y:S02]  /*ca30*/  @!P4 SYNCS.PHASECHK.TRANS64 P4, [R8+URZ+0x30820], R7 ;  /* 0x030820070800c5a7 */ /* 0x000ea4000808007f */
[----:B--2---:R-:W-:Y:S05]  /*ca40*/  @!P4 BRA `(.L_x_125) ;  /* 0xfffffffc00f0c947 */ /* 0x004fea000383ffff */
[----:B------:R-:W-:Y:S05]  /*ca50*/  BRA `(.L_x_156) ;  /* 0xfffffff000547947 */ /* 0x000fea000383ffff */
.L_x_132:
[----:B-1----:R1:W2:Y:S02]  /*ca60*/  SYNCS.PHASECHK.TRANS64.TRYWAIT P4, [R8+URZ+0x30820], R9 ;  /* 0x03082009080075a7 */ /* 0x0022a4000808017f */
[----:B--2---:R-:W-:Y:S05]  /*ca70*/  @!P4 NANOSLEEP.SYNCS 0x989680 ;  /* 0x009896800000c95d */ /* 0x004fea0003900000 */
[----:B------:R-:W2:Y:S02]  /*ca80*/  @!P4 SYNCS.PHASECHK.TRANS64 P4, [R8+URZ+0x30820], R9 ;  /* 0x030820090800c5a7 */ /* 0x000ea4000808007f */
[----:B--2---:R-:W-:Y:S05]  /*ca90*/  @!P4 BRA `(.L_x_132) ;  /* 0xfffffffc00f0c947 */ /* 0x004fea000383ffff */
[----:B------:R-:W-:Y:S05]  /*caa0*/  BRA `(.L_x_157) ;  /* 0xfffffff4003c7947 */ /* 0x000fea000383ffff */
.L_x_158:
[----:B------:R-:W-:-:S00]  /*cab0*/  BRA `(.L_x_158) ;  /* 0xfffffffc00fc7947 */ /* 0x000fc0000383ffff */
[----:B------:R-:W-:-:S00]  /*cac0*/  NOP ;  /* 0x0000000000007918 */ /* 0x000fc00000000000 */
        /* <DEDUP_REMOVED lines=11> */
.L_x_159:


//--------------------- .nv.global.init           --------------------------
	.section	.nv.global.init,"aw",@progbits
.nv.global.init:
	.type		$str$24,@object
	.size		$str$24,($str$25 - $str$24)
$str$24:
        /*0000*/ 	.byte	0x28, 0x61, 0x64, 0x64, 0x72, 0x65, 0x73, 0x73, 0x20, 0x26, 0x20, 0x6d, 0x61, 0x73, 0x6b, 0x29
        /*0010*/ 	.byte	0x20, 0x3d, 0x3d, 0x20, 0x30, 0x00
	.type		$str$25,@object
	.size		$str$25,(__unnamed_1 - $str$25)
$str$25:
        /*0016*/ 	.byte	0x2f, 0x74, 0x6d, 0x70, 0x2f, 0x63, 0x75, 0x74, 0x6c, 0x61, 0x73, 0x73, 0x5f, 0x73, 0x77, 0x65
        /*0026*/ 	.byte	0x65, 0x70, 0x5f, 0x73, 0x72, 0x63, 0x2f, 0x69, 0x6e, 0x63, 0x6c, 0x75, 0x64, 0x65, 0x2f, 0x63
        /*0036*/ 	.byte	0x75, 0x74, 0x65, 0x2f, 0x70, 0x6f, 0x69, 0x6e, 0x74, 0x65, 0x72, 0x5f, 0x66, 0x6c, 0x61, 0x67
        /*0046*/ 	.byte	0x67, 0x65, 0x64, 0x2e, 0x68, 0x70, 0x70, 0x00
	.type		__unnamed_1,@object
	.size		__unnamed_1,(.L_0 - __unnamed_1)
__unnamed_1:
        /*004e*/ 	.byte	0x61, 0x75, 0x74, 0x6f, 0x20, 0x63, 0x75, 0x74, 0x65, 0x3a, 0x3a, 0x61, 0x73, 0x5f, 0x70, 0x6f
        /* <DEDUP_REMOVED lines=27> */
        /*020e*/ 	.byte	0x3e, 0x3e, 0x3e, 0x3e, 0x3e, 0x5d, 0x00
.L_0:


//--------------------- .nv.shared._ZN7cutlass13device_kernelINS_4fmha6kernel28FmhaKernelTmaWarpSpecializedINS1_10collective33FmhaBwdMainloopTmaWarpSpecializedINS_6half_tEfN4cute5tupleIJNS7_1CILi128EEESA_NS9_ILi64EEEEEENS4_16FusionBwdAdapterINS4_12CausalFusionEEEJEEENS4_17FmhaBwdEpilogueKVIS6_fNS8_IJSB_SB_SA_EEEEENS2_23TileSchedulerBwdAdapterINS2_23IndividualTileSchedulerEEEJEEEEEvNT_6ParamsE --------------------------
	.section	.nv.shared._ZN7cutlass13device_kernelINS_4fmha6kernel28FmhaKernelTmaWarpSpecializedINS1_10collective33FmhaBwdMainloopTmaWarpSpecializedINS_6half_tEfN4cute5tupleIJNS7_1CILi128EEESA_NS9_ILi64EEEEEENS4_16FusionBwdAdapterINS4_12CausalFusionEEEJEEENS4_17FmhaBwdEpilogueKVIS6_fNS8_IJSB_SB_SA_EEEEENS2_23TileSchedulerBwdAdapterINS2_23IndividualTileSchedulerEEEJEEEEEvNT_6ParamsE,"aw",@nobits
	.sectionflags	@""
	.align	16
	.zero		1024


//--------------------- .nv.shared.reserved.0     --------------------------
	.section	.nv.shared.reserved.0,"aw",@nobits
	.weak		__nv_reservedSMEM_offset_0_alias
	.size		__nv_reservedSMEM_offset_0_alias, 0, 0
	.other		__nv_reservedSMEM_offset_0_alias,@"STO_CUDA_RESERVED_SHARED STV_DEFAULT"
__nv_reservedSMEM_offset_0_alias:
	.zero		0


//--------------------- .nv.global                --------------------------
	.section	.nv.global,"aw",@nobits
.nv.global:
	.type		_ZN39_INTERNAL_1b6364bf_4_k_cu_ae449f1b_40114cute1_E,@object
	.size		_ZN39_INTERNAL_1b6364bf_4_k_cu_ae449f1b_40114cute1_E,(_ZN39_INTERNAL_1b6364bf_4_k_cu_ae449f1b_40114cuda3std3__45__cpo6cbeginE - _ZN39_INTERNAL_1b6364bf_4_k_cu_ae449f1b_40114cute1_E)
_ZN39_INTERNAL_1b6364bf_4_k_cu_ae449f1b_40114cute1_E:
	.zero		1
	.type		_ZN39_INTERNAL_1b6364bf_4_k_cu_ae449f1b_40114cuda3std3__45__cpo6cbeginE,@object
	.size		_ZN39_INTERNAL_1b6364bf_4_k_cu_ae449f1b_40114cuda3std3__45__cpo6cbeginE,(_ZN39_INTERNAL_1b6364bf_4_k_cu_ae449f1b_40114cuda3std3__48in_placeE - _ZN39_INTERNAL_1b6364bf_4_k_cu_ae449f1b_40114cuda3std3__45__cpo6cbeginE)
_ZN39_INTERNAL_1b6364bf_4_k_cu_ae449f1b_40114cuda3std3__45__cpo6cbeginE:
	.zero		1
	.type		_ZN39_INTERNAL_1b6364bf_4_k_cu_ae449f1b_40114cuda3std3__48in_placeE,@object
	.size		_ZN39_INTERNAL_1b6364bf_4_k_cu_ae449f1b_40114cuda3std3__48in_placeE,(_ZN39_INTERNAL_1b6364bf_4_k_cu_ae449f1b_40114cuda3std6ranges3__45__cpo9iter_moveE - _ZN39_INTERNAL_1b6364bf_4_k_cu_ae449f1b_40114cuda3std3__48in_placeE)
_ZN39_INTERNAL_1b6364bf_4_k_cu_ae449f1b_40114cuda3std3__48in_placeE:
	.zero		1
	.type		_ZN39_INTERNAL_1b6364bf_4_k_cu_ae449f1b_40114cuda3std6ranges3__45__cpo9iter_moveE,@object
	.size		_ZN39_INTERNAL_1b6364bf_4_k_cu_ae449f1b_40114cuda3std6ranges3__45__cpo9iter_moveE,(_ZN39_INTERNAL_1b6364bf_4_k_cu_ae449f1b_40114cuda3std3__45__cpo5beginE - _ZN39_INTERNAL_1b6364bf_4_k_cu_ae449f1b_40114cuda3std6ranges3__45__cpo9iter_moveE)
_ZN39_INTERNAL_1b6364bf_4_k_cu_ae449f1b_40114cuda3std6ranges3__45__cpo9iter_moveE:
	.zero		1
	.type		_ZN39_INTERNAL_1b6364bf_4_k_cu_ae449f1b_40114cuda3std3__45__cpo5beginE,@object
	.size		_ZN39_INTERNAL_1b6364bf_4_k_cu_ae449f1b_40114cuda3std3__45__cpo5beginE,(_ZN39_INTERNAL_1b6364bf_4_k_cu_ae449f1b_40114cuda3std3__441_GLOBAL__N__1b6364bf_4_k_cu_ae449f1b_40116ignoreE - _ZN39_INTERNAL_1b6364bf_4_k_cu_ae449f1b_40114cuda3std3__45__cpo5beginE)
_ZN39_INTERNAL_1b6364bf_4_k_cu_ae449f1b_40114cuda3std3__45__cpo5beginE:
	.zero		1
	.type		_ZN39_INTERNAL_1b6364bf_4_k_cu_ae449f1b_40114cuda3std3__441_GLOBAL__N__1b6364bf_4_k_cu_ae449f1b_40116ignoreE,@object
	.size		_ZN39_INTERNAL_1b6364bf_4_k_cu_ae449f1b_40114cuda3std3__441_GLOBAL__N__1b6364bf_4_k_cu_ae449f1b_40116ignoreE,(_ZN39_INTERNAL_1b6364bf_4_k_cu_ae449f1b_40114cute7productE - _ZN39_INTERNAL_1b6364bf_4_k_cu_ae449f1b_40114cuda3std3__441_GLOBAL__N__1b6364bf_4_k_cu_ae449f1b_40116ignoreE)
_ZN39_INTERNAL_1b6364bf_4_k_cu_ae449f1b_40114cuda3std3__441_GLOBAL__N__1b6364bf_4_k_cu_ae449f1b_40116ignoreE:
	.zero		1
	.type		_ZN39_INTERNAL_1b6364bf_4_k_cu_ae449f1b_40114cute7productE,@object
	.size		_ZN39_INTERNAL_1b6364bf_4_k_cu_ae449f1b_40114cute7productE,(_ZN39_INTERNAL_1b6364bf_4_k_cu_ae449f1b_40114cuda3std3__45__cpo3endE - _ZN39_INTERNAL_1b6364bf_4_k_cu_ae449f1b_40114cute7productE)
_ZN39_INTERNAL_1b6364bf_4_k_cu_ae449f1b_40114cute7productE:
	.zero		1
	.type		_ZN39_INTERNAL_1b6364bf_4_k_cu_ae449f1b_40114cuda3std3__45__cpo3endE,@object
	.size		_ZN39_INTERNAL_1b6364bf_4_k_cu_ae449f1b_40114cuda3std3__45__cpo3endE,(_ZN39_INTERNAL_1b6364bf_4_k_cu_ae449f1b_40114cuda3std3__419piecewise_constructE - _ZN39_INTERNAL_1b6364bf_4_k_cu_ae449f1b_40114cuda3std3__45__cpo3endE)
_ZN39_INTERNAL_1b6364bf_4_k_cu_ae449f1b_40114cuda3std3__45__cpo3endE:
	.zero		1
	.type		_ZN39_INTERNAL_1b6364bf_4_k_cu_ae449f1b_40114cuda3std3__419piecewise_constructE,@object
	.size		_ZN39_INTERNAL_1b6364bf_4_k_cu_ae449f1b_40114cuda3std3__419piecewise_constructE,(_ZN39_INTERNAL_1b6364bf_4_k_cu_ae449f1b_40114cuda3std3__45__cpo4cendE - _ZN39_INTERNAL_1b6364bf_4_k_cu_ae449f1b_40114cuda3std3__419piecewise_constructE)
_ZN39_INTERNAL_1b6364bf_4_k_cu_ae449f1b_40114cuda3std3__419piecewise_constructE:
	.zero		1
	.type		_ZN39_INTERNAL_1b6364bf_4_k_cu_ae449f1b_40114cuda3std3__45__cpo4cendE,@object
	.size		_ZN39_INTERNAL_1b6364bf_4_k_cu_ae449f1b_40114cuda3std3__45__cpo4cendE,(_ZN39_INTERNAL_1b6364bf_4_k_cu_ae449f1b_40114cuda3std6ranges3__45__cpo4swapE - _ZN39_INTERNAL_1b6364bf_4_k_cu_ae449f1b_40114cuda3std3__45__cpo4cendE)
_ZN39_INTERNAL_1b6364bf_4_k_cu_ae449f1b_40114cuda3std3__45__cpo4cendE:
	.zero		1
	.type		_ZN39_INTERNAL_1b6364bf_4_k_cu_ae449f1b_40114cuda3std6ranges3__45__cpo4swapE,@object
	.size		_ZN39_INTERNAL_1b6364bf_4_k_cu_ae449f1b_40114cuda3std6ranges3__45__cpo4swapE,(.L_8 - _ZN39_INTERNAL_1b6364bf_4_k_cu_ae449f1b_40114cuda3std6ranges3__45__cpo4swapE)
_ZN39_INTERNAL_1b6364bf_4_k_cu_ae449f1b_40114cuda3std6ranges3__45__cpo4swapE:
	.zero		1
.L_8:


//--------------------- .nv.constant0._ZN7cutlass13device_kernelINS_4fmha6kernel28FmhaKernelTmaWarpSpecializedINS1_10collective33FmhaBwdMainloopTmaWarpSpecializedINS_6half_tEfN4cute5tupleIJNS7_1CILi128EEESA_NS9_ILi64EEEEEENS4_16FusionBwdAdapterINS4_12CausalFusionEEEJEEENS4_17FmhaBwdEpilogueKVIS6_fNS8_IJSB_SB_SA_EEEEENS2_23TileSchedulerBwdAdapterINS2_23IndividualTileSchedulerEEEJEEEEEvNT_6ParamsE --------------------------
	.section	.nv.constant0._ZN7cutlass13device_kernelINS_4fmha6kernel28FmhaKernelTmaWarpSpecializedINS1_10collective33FmhaBwdMainloopTmaWarpSpecializedINS_6half_tEfN4cute5tupleIJNS7_1CILi128EEESA_NS9_ILi64EEEEEENS4_16FusionBwdAdapterINS4_12CausalFusionEEEJEEENS4_17FmhaBwdEpilogueKVIS6_fNS8_IJSB_SB_SA_EEEEENS2_23TileSchedulerBwdAdapterINS2_23IndividualTileSchedulerEEEJEEEEEvNT_6ParamsE,"a",@progbits
	.sectionflags	@""
	.align	4
.nv.constant0._ZN7cutlass13device_kernelINS_4fmha6kernel28FmhaKernelTmaWarpSpecializedINS1_10collective33FmhaBwdMainloopTmaWarpSpecializedINS_6half_tEfN4cute5tupleIJNS7_1CILi128EEESA_NS9_ILi64EEEEEENS4_16FusionBwdAdapterINS4_12CausalFusionEEEJEEENS4_17FmhaBwdEpilogueKVIS6_fNS8_IJSB_SB_SA_EEEEENS2_23TileSchedulerBwdAdapterINS2_23IndividualTileSchedulerEEEJEEEEEvNT_6ParamsE:
	.zero		4352


//--------------------- SYMBOLS --------------------------

	.type		.nv.reservedSmem.offset0,@object
	.size		.nv.reservedSmem.offset0,0x4
	.type		__assertfail,@function
